//
// Generated by NVIDIA NVVM Compiler
//
// Compiler Build ID: CL-36424714
// Cuda compilation tools, release 13.0, V13.0.88
// Based on NVVM 20.0.0
//

.version 9.0
.target sm_100
.address_size 64

	// .globl	_Z18solve_calibration1PyiiiS_

.visible .entry _Z18solve_calibration1PyiiiS_(
	.param .u64 .ptr .align 1 _Z18solve_calibration1PyiiiS__param_0,
	.param .u32 _Z18solve_calibration1PyiiiS__param_1,
	.param .u32 _Z18solve_calibration1PyiiiS__param_2,
	.param .u32 _Z18solve_calibration1PyiiiS__param_3,
	.param .u64 .ptr .align 1 _Z18solve_calibration1PyiiiS__param_4
)
{
	.reg .pred 	%p<15>;
	.reg .b32 	%r<94>;
	.reg .b64 	%rd<143>;

	ld.param.u64 	%rd15, [_Z18solve_calibration1PyiiiS__param_0];
	ld.param.u32 	%r18, [_Z18solve_calibration1PyiiiS__param_1];
	ld.param.u32 	%r17, [_Z18solve_calibration1PyiiiS__param_2];
	ld.param.u32 	%r19, [_Z18solve_calibration1PyiiiS__param_3];
	ld.param.u64 	%rd16, [_Z18solve_calibration1PyiiiS__param_4];
	mov.u32 	%r1, %ctaid.x;
	mov.u32 	%r21, %tid.y;
	mov.u32 	%r22, %ctaid.y;
	mov.u32 	%r23, %ntid.y;
	mad.lo.s32 	%r24, %r22, %r23, %r21;
	setp.ge.u32 	%p1, %r1, %r18;
	setp.ge.u32 	%p2, %r24, %r19;
	or.pred  	%p3, %p1, %p2;
	@%p3 bra 	$L__BB0_17;
	cvta.to.global.u64 	%rd17, %rd15;
	mul.lo.s32 	%r25, %r17, %r1;
	mul.wide.s32 	%rd18, %r25, 8;
	add.s64 	%rd1, %rd17, %rd18;
	ld.global.u64 	%rd142, [%rd1+8];
	setp.lt.s32 	%p4, %r17, 3;
	@%p4 bra 	$L__BB0_14;
	add.s32 	%r3, %r17, -2;
	add.s32 	%r27, %r17, -3;
	and.b32  	%r4, %r3, 7;
	setp.lt.u32 	%p5, %r27, 7;
	mov.b32 	%r92, 2;
	@%p5 bra 	$L__BB0_6;
	and.b32  	%r29, %r3, -8;
	neg.s32 	%r90, %r29;
	mov.b32 	%r89, 3;
$L__BB0_4:
	.pragma "nounroll";
	add.s32 	%r30, %r89, -1;
	add.s32 	%r31, %r89, -3;
	shr.u32 	%r32, %r24, %r31;
	and.b32  	%r33, %r32, 1;
	mul.wide.s32 	%rd20, %r30, 8;
	add.s64 	%rd21, %rd1, %rd20;
	ld.global.u64 	%rd22, [%rd21];
	add.s64 	%rd23, %rd22, %rd142;
	xor.b32  	%r34, %r33, 1;
	cvt.u64.u32 	%rd24, %r34;
	cvt.u64.u32 	%rd25, %r33;
	mul.lo.s64 	%rd26, %rd142, %rd25;
	mul.lo.s64 	%rd27, %rd26, %rd22;
	mad.lo.s64 	%rd28, %rd23, %rd24, %rd27;
	add.s32 	%r35, %r89, 4;
	add.s32 	%r36, %r89, -2;
	shr.u32 	%r37, %r24, %r36;
	and.b32  	%r38, %r37, 1;
	ld.global.u64 	%rd29, [%rd21+8];
	add.s64 	%rd30, %rd29, %rd28;
	xor.b32  	%r39, %r38, 1;
	cvt.u64.u32 	%rd31, %r39;
	cvt.u64.u32 	%rd32, %r38;
	mul.lo.s64 	%rd33, %rd28, %rd32;
	mul.lo.s64 	%rd34, %rd33, %rd29;
	mad.lo.s64 	%rd35, %rd30, %rd31, %rd34;
	add.s32 	%r40, %r89, 1;
	shr.u32 	%r41, %r24, %r30;
	and.b32  	%r42, %r41, 1;
	ld.global.u64 	%rd36, [%rd21+16];
	add.s64 	%rd37, %rd36, %rd35;
	xor.b32  	%r43, %r42, 1;
	cvt.u64.u32 	%rd38, %r43;
	cvt.u64.u32 	%rd39, %r42;
	mul.lo.s64 	%rd40, %rd35, %rd39;
	mul.lo.s64 	%rd41, %rd40, %rd36;
	mad.lo.s64 	%rd42, %rd37, %rd38, %rd41;
	add.s32 	%r44, %r89, 2;
	shr.u32 	%r45, %r24, %r89;
	and.b32  	%r46, %r45, 1;
	ld.global.u64 	%rd43, [%rd21+24];
	add.s64 	%rd44, %rd43, %rd42;
	xor.b32  	%r47, %r46, 1;
	cvt.u64.u32 	%rd45, %r47;
	cvt.u64.u32 	%rd46, %r46;
	mul.lo.s64 	%rd47, %rd42, %rd46;
	mul.lo.s64 	%rd48, %rd47, %rd43;
	mad.lo.s64 	%rd49, %rd44, %rd45, %rd48;
	add.s32 	%r48, %r89, 3;
	shr.u32 	%r49, %r24, %r40;
	and.b32  	%r50, %r49, 1;
	ld.global.u64 	%rd50, [%rd21+32];
	add.s64 	%rd51, %rd50, %rd49;
	xor.b32  	%r51, %r50, 1;
	cvt.u64.u32 	%rd52, %r51;
	cvt.u64.u32 	%rd53, %r50;
	mul.lo.s64 	%rd54, %rd49, %rd53;
	mul.lo.s64 	%rd55, %rd54, %rd50;
	mad.lo.s64 	%rd56, %rd51, %rd52, %rd55;
	shr.u32 	%r52, %r24, %r44;
	and.b32  	%r53, %r52, 1;
	ld.global.u64 	%rd57, [%rd21+40];
	add.s64 	%rd58, %rd57, %rd56;
	xor.b32  	%r54, %r53, 1;
	cvt.u64.u32 	%rd59, %r54;
	cvt.u64.u32 	%rd60, %r53;
	mul.lo.s64 	%rd61, %rd56, %rd60;
	mul.lo.s64 	%rd62, %rd61, %rd57;
	mad.lo.s64 	%rd63, %rd58, %rd59, %rd62;
	shr.u32 	%r55, %r24, %r48;
	and.b32  	%r56, %r55, 1;
	ld.global.u64 	%rd64, [%rd21+48];
	add.s64 	%rd65, %rd64, %rd63;
	xor.b32  	%r57, %r56, 1;
	cvt.u64.u32 	%rd66, %r57;
	cvt.u64.u32 	%rd67, %r56;
	mul.lo.s64 	%rd68, %rd63, %rd67;
	mul.lo.s64 	%rd69, %rd68, %rd64;
	mad.lo.s64 	%rd70, %rd65, %rd66, %rd69;
	shr.u32 	%r58, %r24, %r35;
	and.b32  	%r59, %r58, 1;
	ld.global.u64 	%rd71, [%rd21+56];
	add.s64 	%rd72, %rd71, %rd70;
	xor.b32  	%r60, %r59, 1;
	cvt.u64.u32 	%rd73, %r60;
	cvt.u64.u32 	%rd74, %r59;
	mul.lo.s64 	%rd75, %rd70, %rd74;
	mul.lo.s64 	%rd76, %rd75, %rd71;
	mad.lo.s64 	%rd142, %rd72, %rd73, %rd76;
	add.s32 	%r90, %r90, 8;
	add.s32 	%r89, %r89, 8;
	setp.ne.s32 	%p6, %r90, 0;
	@%p6 bra 	$L__BB0_4;
	add.s32 	%r92, %r89, -1;
$L__BB0_6:
	setp.eq.s32 	%p7, %r4, 0;
	@%p7 bra 	$L__BB0_14;
	and.b32  	%r12, %r3, 3;
	setp.lt.u32 	%p8, %r4, 4;
	@%p8 bra 	$L__BB0_9;
	add.s32 	%r61, %r92, -2;
	shr.u32 	%r62, %r24, %r61;
	and.b32  	%r63, %r62, 1;
	mul.wide.s32 	%rd78, %r92, 8;
	add.s64 	%rd79, %rd1, %rd78;
	ld.global.u64 	%rd80, [%rd79];
	add.s64 	%rd81, %rd80, %rd142;
	xor.b32  	%r64, %r63, 1;
	cvt.u64.u32 	%rd82, %r64;
	cvt.u64.u32 	%rd83, %r63;
	mul.lo.s64 	%rd84, %rd142, %rd83;
	mul.lo.s64 	%rd85, %rd84, %rd80;
	mad.lo.s64 	%rd86, %rd81, %rd82, %rd85;
	add.s32 	%r65, %r92, 1;
	add.s32 	%r66, %r92, -1;
	shr.u32 	%r67, %r24, %r66;
	and.b32  	%r68, %r67, 1;
	ld.global.u64 	%rd87, [%rd79+8];
	add.s64 	%rd88, %rd87, %rd86;
	xor.b32  	%r69, %r68, 1;
	cvt.u64.u32 	%rd89, %r69;
	cvt.u64.u32 	%rd90, %r68;
	mul.lo.s64 	%rd91, %rd86, %rd90;
	mul.lo.s64 	%rd92, %rd91, %rd87;
	mad.lo.s64 	%rd93, %rd88, %rd89, %rd92;
	shr.u32 	%r70, %r24, %r92;
	and.b32  	%r71, %r70, 1;
	ld.global.u64 	%rd94, [%rd79+16];
	add.s64 	%rd95, %rd94, %rd93;
	xor.b32  	%r72, %r71, 1;
	cvt.u64.u32 	%rd96, %r72;
	cvt.u64.u32 	%rd97, %r71;
	mul.lo.s64 	%rd98, %rd93, %rd97;
	mul.lo.s64 	%rd99, %rd98, %rd94;
	mad.lo.s64 	%rd100, %rd95, %rd96, %rd99;
	shr.u32 	%r73, %r24, %r65;
	and.b32  	%r74, %r73, 1;
	ld.global.u64 	%rd101, [%rd79+24];
	add.s64 	%rd102, %rd101, %rd100;
	xor.b32  	%r75, %r74, 1;
	cvt.u64.u32 	%rd103, %r75;
	cvt.u64.u32 	%rd104, %r74;
	mul.lo.s64 	%rd105, %rd100, %rd104;
	mul.lo.s64 	%rd106, %rd105, %rd101;
	mad.lo.s64 	%rd142, %rd102, %rd103, %rd106;
	add.s32 	%r92, %r92, 4;
$L__BB0_9:
	setp.eq.s32 	%p9, %r12, 0;
	@%p9 bra 	$L__BB0_14;
	setp.eq.s32 	%p10, %r12, 1;
	@%p10 bra 	$L__BB0_12;
	add.s32 	%r76, %r92, -2;
	shr.u32 	%r77, %r24, %r76;
	and.b32  	%r78, %r77, 1;
	mul.wide.s32 	%rd108, %r92, 8;
	add.s64 	%rd109, %rd1, %rd108;
	ld.global.u64 	%rd110, [%rd109];
	add.s64 	%rd111, %rd110, %rd142;
	xor.b32  	%r79, %r78, 1;
	cvt.u64.u32 	%rd112, %r79;
	cvt.u64.u32 	%rd113, %r78;
	mul.lo.s64 	%rd114, %rd142, %rd113;
	mul.lo.s64 	%rd115, %rd114, %rd110;
	mad.lo.s64 	%rd116, %rd111, %rd112, %rd115;
	add.s32 	%r80, %r92, -1;
	shr.u32 	%r81, %r24, %r80;
	and.b32  	%r82, %r81, 1;
	ld.global.u64 	%rd117, [%rd109+8];
	add.s64 	%rd118, %rd117, %rd116;
	xor.b32  	%r83, %r82, 1;
	cvt.u64.u32 	%rd119, %r83;
	cvt.u64.u32 	%rd120, %r82;
	mul.lo.s64 	%rd121, %rd116, %rd120;
	mul.lo.s64 	%rd122, %rd121, %rd117;
	mad.lo.s64 	%rd142, %rd118, %rd119, %rd122;
	add.s32 	%r92, %r92, 2;
$L__BB0_12:
	and.b32  	%r84, %r17, 1;
	setp.eq.b32 	%p11, %r84, 1;
	not.pred 	%p12, %p11;
	@%p12 bra 	$L__BB0_14;
	add.s32 	%r85, %r92, -2;
	shr.u32 	%r86, %r24, %r85;
	and.b32  	%r87, %r86, 1;
	mul.wide.s32 	%rd123, %r92, 8;
	add.s64 	%rd124, %rd1, %rd123;
	ld.global.u64 	%rd125, [%rd124];
	add.s64 	%rd126, %rd125, %rd142;
	xor.b32  	%r88, %r87, 1;
	cvt.u64.u32 	%rd127, %r88;
	cvt.u64.u32 	%rd128, %r87;
	mul.lo.s64 	%rd129, %rd142, %rd128;
	mul.lo.s64 	%rd130, %rd129, %rd125;
	mad.lo.s64 	%rd142, %rd126, %rd127, %rd130;
$L__BB0_14:
	ld.global.u64 	%rd131, [%rd1];
	setp.ne.s64 	%p13, %rd131, %rd142;
	@%p13 bra 	$L__BB0_17;
	atom.relaxed.global.cas.b64 	%rd132, [%rd1], %rd142, 0;
	setp.ne.s64 	%p14, %rd132, %rd142;
	@%p14 bra 	$L__BB0_17;
	cvta.to.global.u64 	%rd133, %rd16;
	atom.global.add.u64 	%rd134, [%rd133], %rd142;
$L__BB0_17:
	ret;

}
	// .globl	_Z18solve_calibration2PyiiiS_
.visible .entry _Z18solve_calibration2PyiiiS_(
	.param .u64 .ptr .align 1 _Z18solve_calibration2PyiiiS__param_0,
	.param .u32 _Z18solve_calibration2PyiiiS__param_1,
	.param .u32 _Z18solve_calibration2PyiiiS__param_2,
	.param .u32 _Z18solve_calibration2PyiiiS__param_3,
	.param .u64 .ptr .align 1 _Z18solve_calibration2PyiiiS__param_4
)
{
	.reg .pred 	%p<13>;
	.reg .b32 	%r<20>;
	.reg .b64 	%rd<36>;

	ld.param.u64 	%rd12, [_Z18solve_calibration2PyiiiS__param_0];
	ld.param.u32 	%r6, [_Z18solve_calibration2PyiiiS__param_1];
	ld.param.u32 	%r5, [_Z18solve_calibration2PyiiiS__param_2];
	ld.param.u32 	%r7, [_Z18solve_calibration2PyiiiS__param_3];
	ld.param.u64 	%rd13, [_Z18solve_calibration2PyiiiS__param_4];
	mov.u32 	%r1, %ctaid.x;
	mov.u32 	%r9, %tid.y;
	mov.u32 	%r10, %ctaid.y;
	mov.u32 	%r11, %ntid.y;
	mad.lo.s32 	%r12, %r10, %r11, %r9;
	setp.ge.u32 	%p1, %r1, %r6;
	setp.ge.u32 	%p2, %r12, %r7;
	or.pred  	%p3, %p1, %p2;
	@%p3 bra 	$L__BB1_10;
	cvta.to.global.u64 	%rd14, %rd12;
	mul.lo.s32 	%r13, %r5, %r1;
	mul.wide.s32 	%rd15, %r13, 8;
	add.s64 	%rd1, %rd14, %rd15;
	ld.global.u64 	%rd35, [%rd1+8];
	setp.lt.s32 	%p4, %r5, 3;
	@%p4 bra 	$L__BB1_7;
	mov.b32 	%r19, 2;
$L__BB1_3:
	mul.wide.u32 	%rd17, %r19, 8;
	add.s64 	%rd18, %rd1, %rd17;
	ld.global.u64 	%rd4, [%rd18];
	setp.eq.s64 	%p5, %rd4, 0;
	mov.b64 	%rd34, 1;
	@%p5 bra 	$L__BB1_6;
	mov.b64 	%rd34, 1;
	mov.u64 	%rd32, %rd4;
$L__BB1_5:
	mul.lo.s64 	%rd34, %rd34, 10;
	mul.hi.u64 	%rd20, %rd32, -3689348814741910323;
	shr.u64 	%rd8, %rd20, 3;
	setp.gt.u64 	%p6, %rd32, 9;
	mov.u64 	%rd32, %rd8;
	@%p6 bra 	$L__BB1_5;
$L__BB1_6:
	shl.b32 	%r15, %r19, 1;
	add.s32 	%r16, %r15, -4;
	shr.u32 	%r17, %r12, %r16;
	and.b32  	%r18, %r17, 3;
	mad.lo.s64 	%rd21, %rd34, %rd35, %rd4;
	setp.eq.s32 	%p7, %r18, 2;
	selp.b64 	%rd22, %rd21, 0, %p7;
	setp.eq.s32 	%p8, %r18, 1;
	mul.lo.s64 	%rd23, %rd4, %rd35;
	selp.b64 	%rd24, %rd23, 0, %p8;
	setp.eq.s32 	%p9, %r18, 0;
	add.s64 	%rd25, %rd4, %rd35;
	selp.b64 	%rd26, %rd25, %rd24, %p9;
	add.s64 	%rd35, %rd22, %rd26;
	add.s32 	%r19, %r19, 1;
	setp.ne.s32 	%p10, %r19, %r5;
	@%p10 bra 	$L__BB1_3;
$L__BB1_7:
	ld.global.u64 	%rd27, [%rd1];
	setp.ne.s64 	%p11, %rd27, %rd35;
	@%p11 bra 	$L__BB1_10;
	atom.relaxed.global.cas.b64 	%rd28, [%rd1], %rd35, 0;
	setp.ne.s64 	%p12, %rd28, %rd35;
	@%p12 bra 	$L__BB1_10;
	cvta.to.global.u64 	%rd29, %rd13;
	atom.global.add.u64 	%rd30, [%rd29], %rd35;
$L__BB1_10:
	ret;

}


// ===== COMPILED SASS (sm_100) =====

	.target	sm_100

	.elftype	@"ET_EXEC"


//--------------------- .note.nv.tkinfo           --------------------------
	.section	.note.nv.tkinfo,"",@"SHT_NOTE"
	.sectionflags	@"SHF_NOTE_NV_TKINFO"
	.tkinfo
        /*0018*/ 	.word	0x00000002
        /*0030*/ 	.string	""
        /*0030*/ 	.string	"ptxas"
        /*0030*/ 	.string	"Cuda compilation tools, release 13.0, V13.0.88"
        /*0030*/ 	.string	"Build cuda_13.0.r13.0/compiler.36424714_0"
        /*0030*/ 	.string	"-arch sm_100 -m 64 "



//--------------------- .note.nv.cuinfo           --------------------------
	.section	.note.nv.cuinfo,"",@"SHT_NOTE"
	.sectionflags	@"SHF_NOTE_NV_CUINFO"
        /*0018*/ 	.short	0x0002
        /*001a*/ 	.short	0x0064
        /*001c*/ 	.short	0x0082
	.zero		2


//--------------------- .nv.info                  --------------------------
	.section	.nv.info,"",@"SHT_CUDA_INFO"
	.align	4


	//----- nvinfo : EIATTR_REGCOUNT
	.align		4
        /*0000*/ 	.byte	0x04, 0x2f
        /*0002*/ 	.short	(.L_1 - .L_0)
	.align		4
.L_0:
        /*0004*/ 	.word	index@(_Z18solve_calibration1PyiiiS_)
        /*0008*/ 	.word	0x00000020


	//----- nvinfo : EIATTR_FRAME_SIZE
	.align		4
.L_1:
        /*000c*/ 	.byte	0x04, 0x11
        /*000e*/ 	.short	(.L_3 - .L_2)
	.align		4
.L_2:
        /*0010*/ 	.word	index@(_Z18solve_calibration1PyiiiS_)
        /*0014*/ 	.word	0x00000000


	//----- nvinfo : EIATTR_REGCOUNT
	.align		4
.L_3:
        /*0018*/ 	.byte	0x04, 0x2f
        /*001a*/ 	.short	(.L_5 - .L_4)
	.align		4
.L_4:
        /*001c*/ 	.word	index@(_Z18solve_calibration2PyiiiS_)
        /*0020*/ 	.word	0x00000018


	//----- nvinfo : EIATTR_FRAME_SIZE
	.align		4
.L_5:
        /*0024*/ 	.byte	0x04, 0x11
        /*0026*/ 	.short	(.L_7 - .L_6)
	.align		4
.L_6:
        /*0028*/ 	.word	index@(_Z18solve_calibration2PyiiiS_)
        /*002c*/ 	.word	0x00000000


	//----- nvinfo : EIATTR_MIN_STACK_SIZE
	.align		4
.L_7:
        /*0030*/ 	.byte	0x04, 0x12
        /*0032*/ 	.short	(.L_9 - .L_8)
	.align		4
.L_8:
        /*0034*/ 	.word	index@(_Z18solve_calibration2PyiiiS_)
        /*0038*/ 	.word	0x00000000


	//----- nvinfo : EIATTR_MIN_STACK_SIZE
	.align		4
.L_9:
        /*003c*/ 	.byte	0x04, 0x12
        /*003e*/ 	.short	(.L_11 - .L_10)
	.align		4
.L_10:
        /*0040*/ 	.word	index@(_Z18solve_calibration1PyiiiS_)
        /*0044*/ 	.word	0x00000000
.L_11:


//--------------------- .nv.compat                --------------------------
	.section	.nv.compat,"",@"SHT_CUDA_COMPAT_INFO"
	.align	4
        /*0000*/ 	.byte	0x02, 0x09, 0x00, 0x00, 0x02, 0x02, 0x01, 0x00, 0x02, 0x05, 0x05, 0x00, 0x03, 0x07, 0x01, 0x01
        /*0010*/ 	.byte	0x02, 0x03, 0x00, 0x00, 0x02, 0x06, 0x01, 0x00, 0x04, 0x0b, 0x08, 0x00, 0x09, 0x00, 0x00, 0x00
        /*0020*/ 	.byte	0x00, 0x00, 0x00, 0x00


//--------------------- .nv.info._Z18solve_calibration2PyiiiS_ --------------------------
	.section	.nv.info._Z18solve_calibration2PyiiiS_,"",@"SHT_CUDA_INFO"
	.sectionflags	@""
	.align	4


	//----- nvinfo : EIATTR_CUDA_API_VERSION
	.align		4
        /*0000*/ 	.byte	0x04, 0x37
        /*0002*/ 	.short	(.L_13 - .L_12)
.L_12:
        /*0004*/ 	.word	0x00000082


	//----- nvinfo : EIATTR_KPARAM_INFO
	.align		4
.L_13:
        /*0008*/ 	.byte	0x04, 0x17
        /*000a*/ 	.short	(.L_15 - .L_14)
.L_14:
        /*000c*/ 	.word	0x00000000
        /*0010*/ 	.short	0x0004
        /*0012*/ 	.short	0x0018
        /*0014*/ 	.byte	0x00, 0xf5, 0x21, 0x00


	//----- nvinfo : EIATTR_KPARAM_INFO
	.align		4
.L_15:
        /*0018*/ 	.byte	0x04, 0x17
        /*001a*/ 	.short	(.L_17 - .L_16)
.L_16:
        /*001c*/ 	.word	0x00000000
        /*0020*/ 	.short	0x0003
        /*0022*/ 	.short	0x0010
        /*0024*/ 	.byte	0x00, 0xf0, 0x11, 0x00


	//----- nvinfo : EIATTR_KPARAM_INFO
	.align		4
.L_17:
        /*0028*/ 	.byte	0x04, 0x17
        /*002a*/ 	.short	(.L_19 - .L_18)
.L_18:
        /*002c*/ 	.word	0x00000000
        /*0030*/ 	.short	0x0002
        /*0032*/ 	.short	0x000c
        /*0034*/ 	.byte	0x00, 0xf0, 0x11, 0x00


	//----- nvinfo : EIATTR_KPARAM_INFO
	.align		4
.L_19:
        /*0038*/ 	.byte	0x04, 0x17
        /*003a*/ 	.short	(.L_21 - .L_20)
.L_20:
        /*003c*/ 	.word	0x00000000
        /*0040*/ 	.short	0x0001
        /*0042*/ 	.short	0x0008
        /*0044*/ 	.byte	0x00, 0xf0, 0x11, 0x00


	//----- nvinfo : EIATTR_KPARAM_INFO
	.align		4
.L_21:
        /*0048*/ 	.byte	0x04, 0x17
        /*004a*/ 	.short	(.L_23 - .L_22)
.L_22:
        /*004c*/ 	.word	0x00000000
        /*0050*/ 	.short	0x0000
        /*0052*/ 	.short	0x0000
        /*0054*/ 	.byte	0x00, 0xf5, 0x21, 0x00


	//----- nvinfo : EIATTR_SPARSE_MMA_MASK
	.align		4
.L_23:
        /*0058*/ 	.byte	0x03, 0x50
        /*005a*/ 	.short	0x0000


	//----- nvinfo : EIATTR_MAXREG_COUNT
	.align		4
        /*005c*/ 	.byte	0x03, 0x1b
        /*005e*/ 	.short	0x00ff


	//----- nvinfo : EIATTR_MERCURY_ISA_VERSION
	.align		4
        /*0060*/ 	.byte	0x03, 0x5f
        /*0062*/ 	.short	0x0101


	//----- nvinfo : EIATTR_VRC_CTA_INIT_COUNT
	.align		4
        /*0064*/ 	.byte	0x02, 0x4a
	.zero		1
	.zero		1


	//----- nvinfo : EIATTR_EXIT_INSTR_OFFSETS
	.align		4
        /*0068*/ 	.byte	0x04, 0x1c
        /*006a*/ 	.short	(.L_25 - .L_24)


	//   ....[0]....
.L_24:
        /*006c*/ 	.word	0x000000a0


	//   ....[1]....
        /*0070*/ 	.word	0x000004c0


	//   ....[2]....
        /*0074*/ 	.word	0x00000530


	//   ....[3]....
        /*0078*/ 	.word	0x00000560


	//----- nvinfo : EIATTR_CBANK_PARAM_SIZE
	.align		4
.L_25:
        /*007c*/ 	.byte	0x03, 0x19
        /*007e*/ 	.short	0x0020


	//----- nvinfo : EIATTR_PARAM_CBANK
	.align		4
        /*0080*/ 	.byte	0x04, 0x0a
        /*0082*/ 	.short	(.L_27 - .L_26)
	.align		4
.L_26:
        /*0084*/ 	.word	index@(.nv.constant0._Z18solve_calibration2PyiiiS_)
        /*0088*/ 	.short	0x0380
        /*008a*/ 	.short	0x0020


	//----- nvinfo : EIATTR_SW_WAR
	.align		4
.L_27:
        /*008c*/ 	.byte	0x04, 0x36
        /*008e*/ 	.short	(.L_29 - .L_28)
.L_28:
        /*0090*/ 	.word	0x00000008
.L_29:


//--------------------- .nv.info._Z18solve_calibration1PyiiiS_ --------------------------
	.section	.nv.info._Z18solve_calibration1PyiiiS_,"",@"SHT_CUDA_INFO"
	.sectionflags	@""
	.align	4


	//----- nvinfo : EIATTR_CUDA_API_VERSION
	.align		4
        /*0000*/ 	.byte	0x04, 0x37
        /*0002*/ 	.short	(.L_31 - .L_30)
.L_30:
        /*0004*/ 	.word	0x00000082


	//----- nvinfo : EIATTR_KPARAM_INFO
	.align		4
.L_31:
        /*0008*/ 	.byte	0x04, 0x17
        /*000a*/ 	.short	(.L_33 - .L_32)
.L_32:
        /*000c*/ 	.word	0x00000000
        /*0010*/ 	.short	0x0004
        /*0012*/ 	.short	0x0018
        /*0014*/ 	.byte	0x00, 0xf5, 0x21, 0x00


	//----- nvinfo : EIATTR_KPARAM_INFO
	.align		4
.L_33:
        /*0018*/ 	.byte	0x04, 0x17
        /*001a*/ 	.short	(.L_35 - .L_34)
.L_34:
        /*001c*/ 	.word	0x00000000
        /*0020*/ 	.short	0x0003
        /*0022*/ 	.short	0x0010
        /*0024*/ 	.byte	0x00, 0xf0, 0x11, 0x00


	//----- nvinfo : EIATTR_KPARAM_INFO
	.align		4
.L_35:
        /*0028*/ 	.byte	0x04, 0x17
        /*002a*/ 	.short	(.L_37 - .L_36)
.L_36:
        /*002c*/ 	.word	0x00000000
        /*0030*/ 	.short	0x0002
        /*0032*/ 	.short	0x000c
        /*0034*/ 	.byte	0x00, 0xf0, 0x11, 0x00


	//----- nvinfo : EIATTR_KPARAM_INFO
	.align		4
.L_37:
        /*0038*/ 	.byte	0x04, 0x17
        /*003a*/ 	.short	(.L_39 - .L_38)
.L_38:
        /*003c*/ 	.word	0x00000000
        /*0040*/ 	.short	0x0001
        /*0042*/ 	.short	0x0008
        /*0044*/ 	.byte	0x00, 0xf0, 0x11, 0x00


	//----- nvinfo : EIATTR_KPARAM_INFO
	.align		4
.L_39:
        /*0048*/ 	.byte	0x04, 0x17
        /*004a*/ 	.short	(.L_41 - .L_40)
.L_40:
        /*004c*/ 	.word	0x00000000
        /*0050*/ 	.short	0x0000
        /*0052*/ 	.short	0x0000
        /*0054*/ 	.byte	0x00, 0xf5, 0x21, 0x00


	//----- nvinfo : EIATTR_SPARSE_MMA_MASK
	.align		4
.L_41:
        /*0058*/ 	.byte	0x03, 0x50
        /*005a*/ 	.short	0x0000


	//----- nvinfo : EIATTR_MAXREG_COUNT
	.align		4
        /*005c*/ 	.byte	0x03, 0x1b
        /*005e*/ 	.short	0x00ff


	//----- nvinfo : EIATTR_MERCURY_ISA_VERSION
	.align		4
        /*0060*/ 	.byte	0x03, 0x5f
        /*0062*/ 	.short	0x0101


	//----- nvinfo : EIATTR_VRC_CTA_INIT_COUNT
	.align		4
        /*0064*/ 	.byte	0x02, 0x4a
	.zero		1
	.zero		1


	//----- nvinfo : EIATTR_EXIT_INSTR_OFFSETS
	.align		4
        /*0068*/ 	.byte	0x04, 0x1c
        /*006a*/ 	.short	(.L_43 - .L_42)


	//   ....[0]....
.L_42:
        /*006c*/ 	.word	0x000000a0


	//   ....[1]....
        /*0070*/ 	.word	0x00001330


	//   ....[2]....
        /*0074*/ 	.word	0x000013a0


	//   ....[3]....
        /*0078*/ 	.word	0x000013d0


	//----- nvinfo : EIATTR_CBANK_PARAM_SIZE
	.align		4
.L_43:
        /*007c*/ 	.byte	0x03, 0x19
        /*007e*/ 	.short	0x0020


	//----- nvinfo : EIATTR_PARAM_CBANK
	.align		4
        /*0080*/ 	.byte	0x04, 0x0a
        /*0082*/ 	.short	(.L_45 - .L_44)
	.align		4
.L_44:
        /*0084*/ 	.word	index@(.nv.constant0._Z18solve_calibration1PyiiiS_)
        /*0088*/ 	.short	0x0380
        /*008a*/ 	.short	0x0020


	//----- nvinfo : EIATTR_SW_WAR
	.align		4
.L_45:
        /*008c*/ 	.byte	0x04, 0x36
        /*008e*/ 	.short	(.L_47 - .L_46)
.L_46:
        /*0090*/ 	.word	0x00000008
.L_47:


//--------------------- .nv.callgraph             --------------------------
	.section	.nv.callgraph,"",@"SHT_CUDA_CALLGRAPH"
	.align	4
	.sectionentsize	8
	.align		4
        /*0000*/ 	.word	0x00000000
	.align		4
        /*0004*/ 	.word	0xffffffff
	.align		4
        /*0008*/ 	.word	0x00000000
	.align		4
        /*000c*/ 	.word	0xfffffffe
	.align		4
        /*0010*/ 	.word	0x00000000
	.align		4
        /*0014*/ 	.word	0xfffffffd
	.align		4
        /*0018*/ 	.word	0x00000000
	.align		4
        /*001c*/ 	.word	0xfffffffc


//--------------------- .text._Z18solve_calibration2PyiiiS_ --------------------------
	.section	.text._Z18solve_calibration2PyiiiS_,"ax",@progbits
	.align	128
        .global         _Z18solve_calibration2PyiiiS_
        .type           _Z18solve_calibration2PyiiiS_,@function
        .size           _Z18solve_calibration2PyiiiS_,(.L_x_11 - _Z18solve_calibration2PyiiiS_)
        .other          _Z18solve_calibration2PyiiiS_,@"STO_CUDA_ENTRY STV_DEFAULT"
_Z18solve_calibration2PyiiiS_:
.text._Z18solve_calibration2PyiiiS_:
[----:B------:R-:W-:Y:S01]  /*0000*/  LDC R1, c[0x0][0x37c] ;  /* 0x0000df00ff017b82 */ /* 0x000fe20000000800 */
[----:B------:R-:W0:Y:S07]  /*0010*/  S2R R0, SR_TID.Y ;  /* 0x0000000000007919 */ /* 0x000e2e0000002200 */
[----:B------:R-:W0:Y:S01]  /*0020*/  S2UR UR5, SR_CTAID.Y ;  /* 0x00000000000579c3 */ /* 0x000e220000002600 */
[----:B------:R-:W1:Y:S07]  /*0030*/  LDCU UR6, c[0x0][0x390] ;  /* 0x00007200ff0677ac */ /* 0x000e6e0008000800 */
[----:B------:R-:W0:Y:S08]  /*0040*/  LDC R3, c[0x0][0x364] ;  /* 0x0000d900ff037b82 */ /* 0x000e300000000800 */
[----:B------:R-:W2:Y:S08]  /*0050*/  S2UR UR4, SR_CTAID.X ;  /* 0x00000000000479c3 */ /* 0x000eb00000002500 */
[----:B------:R-:W2:Y:S01]  /*0060*/  LDC R2, c[0x0][0x388] ;  /* 0x0000e200ff027b82 */ /* 0x000ea20000000800 */
[----:B0-----:R-:W-:-:S05]  /*0070*/  IMAD R0, R3, UR5, R0 ;  /* 0x0000000503007c24 */ /* 0x001fca000f8e0200 */
[----:B-1----:R-:W-:-:S04]  /*0080*/  ISETP.GE.U32.AND P0, PT, R0, UR6, PT ;  /* 0x0000000600007c0c */ /* 0x002fc8000bf06070 */
[----:B--2---:R-:W-:-:S13]  /*0090*/  ISETP.LE.U32.OR P0, PT, R2, UR4, P0 ;  /* 0x0000000402007c0c */ /* 0x004fda0008703470 */
[----:B------:R-:W-:Y:S05]  /*00a0*/  @P0 EXIT ;  /* 0x000000000000094d */ /* 0x000fea0003800000 */
[----:B------:R-:W0:Y:S01]  /*00b0*/  LDC R6, c[0x0][0x38c] ;  /* 0x0000e300ff067b82 */ /* 0x000e220000000800 */
[----:B------:R-:W1:Y:S07]  /*00c0*/  LDCU.64 UR8, c[0x0][0x358] ;  /* 0x00006b00ff0877ac */ /* 0x000e6e0008000a00 */
[----:B------:R-:W2:Y:S01]  /*00d0*/  LDC.64 R4, c[0x0][0x380] ;  /* 0x0000e000ff047b82 */ /* 0x000ea20000000a00 */
[----:B0-----:R-:W-:-:S04]  /*00e0*/  IMAD R3, R6, UR4, RZ ;  /* 0x0000000406037c24 */ /* 0x001fc8000f8e02ff */
[----:B--2---:R-:W-:-:S05]  /*00f0*/  IMAD.WIDE R4, R3, 0x8, R4 ;  /* 0x0000000803047825 */ /* 0x004fca00078e0204 */
[----:B-1----:R0:W5:Y:S01]  /*0100*/  LDG.E.64 R2, desc[UR8][R4.64+0x8] ;  /* 0x0000080804027981 */ /* 0x002162000c1e1b00 */
[----:B------:R-:W-:-:S13]  /*0110*/  ISETP.GE.AND P0, PT, R6, 0x3, PT ;  /* 0x000000030600780c */ /* 0x000fda0003f06270 */
[----:B0-----:R-:W-:Y:S05]  /*0120*/  @!P0 BRA `(.L_x_0) ;  /* 0x0000000000d88947 */ /* 0x001fea0003800000 */
[----:B------:R-:W-:-:S07]  /*0130*/  IMAD.MOV.U32 R9, RZ, RZ, 0x2 ;  /* 0x00000002ff097424 */ /* 0x000fce00078e00ff */
.L_x_3:
[C---:B------:R-:W-:Y:S01]  /*0140*/  IMAD.WIDE.U32 R6, R9.reuse, 0x8, R4 ;  /* 0x0000000809067825 */ /* 0x040fe200078e0004 */
[----:B------:R-:W-:Y:S01]  /*0150*/  LEA R11, R9, 0xfffffffc, 0x1 ;  /* 0xfffffffc090b7811 */ /* 0x000fe200078e08ff */
[----:B------:R-:W0:Y:S04]  /*0160*/  LDCU UR5, c[0x0][0x38c] ;  /* 0x00007180ff0577ac */ /* 0x000e280008000800 */
[----:B------:R-:W2:Y:S01]  /*0170*/  LDG.E.64 R6, desc[UR8][R6.64] ;  /* 0x0000000806067981 */ /* 0x000ea2000c1e1b00 */
[----:B------:R-:W-:Y:S01]  /*0180*/  SHF.R.U32.HI R11, RZ, R11, R0 ;  /* 0x0000000bff0b7219 */ /* 0x000fe20000011600 */
[----:B------:R-:W-:Y:S01]  /*0190*/  UMOV UR6, 0x1 ;  /* 0x0000000100067882 */ /* 0x000fe20000000000 */
[----:B------:R-:W-:Y:S02]  /*01a0*/  UMOV UR4, URZ ;  /* 0x000000ff00047c82 */ /* 0x000fe40008000000 */
[----:B------:R-:W-:-:S04]  /*01b0*/  LOP3.LUT P3, R11, R11, 0x3, RZ, 0xc0, !PT ;  /* 0x000000030b0b7812 */ /* 0x000fc8000786c0ff */
[C---:B------:R-:W-:Y:S02]  /*01c0*/  ISETP.NE.AND P2, PT, R11.reuse, 0x2, PT ;  /* 0x000000020b00780c */ /* 0x040fe40003f45270 */
[----:B------:R-:W-:Y:S02]  /*01d0*/  ISETP.NE.AND P1, PT, R11, 0x1, PT ;  /* 0x000000010b00780c */ /* 0x000fe40003f25270 */
[C---:B--2---:R-:W-:Y:S01]  /*01e0*/  ISETP.NE.U32.AND P0, PT, R6.reuse, RZ, PT ;  /* 0x000000ff0600720c */ /* 0x044fe20003f05070 */
[CC--:B-----5:R-:W-:Y:S01]  /*01f0*/  IMAD R18, R7.reuse, R2.reuse, RZ ;  /* 0x0000000207127224 */ /* 0x0e0fe200078e02ff */
[CC--:B------:R-:W-:Y:S01]  /*0200*/  IADD3 R8, P4, PT, R6.reuse, R2.reuse, RZ ;  /* 0x0000000206087210 */ /* 0x0c0fe20007f9e0ff */
[----:B------:R-:W-:Y:S01]  /*0210*/  IMAD.WIDE.U32 R10, R6, R2, RZ ;  /* 0x00000002060a7225 */ /* 0x000fe200078e00ff */
[----:B------:R-:W-:-:S13]  /*0220*/  ISETP.NE.AND.EX P0, PT, R7, RZ, PT, P0 ;  /* 0x000000ff0700720c */ /* 0x000fda0003f05300 */
[----:B0-----:R-:W-:Y:S05]  /*0230*/  @!P0 BRA `(.L_x_1) ;  /* 0x0000000000548947 */ /* 0x001fea0003800000 */
[----:B------:R-:W-:Y:S01]  /*0240*/  IMAD.MOV.U32 R19, RZ, RZ, R6 ;  /* 0x000000ffff137224 */ /* 0x000fe200078e0006 */
[----:B------:R-:W-:Y:S01]  /*0250*/  UMOV UR6, 0x1 ;  /* 0x0000000100067882 */ /* 0x000fe20000000000 */
[----:B------:R-:W-:Y:S01]  /*0260*/  IMAD.MOV.U32 R21, RZ, RZ, R7 ;  /* 0x000000ffff157224 */ /* 0x000fe200078e0007 */
[----:B------:R-:W-:-:S06]  /*0270*/  UMOV UR4, URZ ;  /* 0x000000ff00047c82 */ /* 0x000fcc0008000000 */
.L_x_2:
[----:B------:R-:W-:Y:S01]  /*0280*/  IMAD.WIDE.U32 R12, R21, -0x33333333, RZ ;  /* 0xcccccccd150c7825 */ /* 0x000fe200078e00ff */
[----:B------:R-:W-:Y:S02]  /*0290*/  UIMAD.WIDE.U32 UR6, UR6, 0xa, URZ ;  /* 0x0000000a060678a5 */ /* 0x000fe4000f8e00ff */
[----:B------:R-:W-:Y:S01]  /*02a0*/  UIMAD UR4, UR4, 0xa, URZ ;  /* 0x0000000a040478a4 */ /* 0x000fe2000f8e02ff */
[----:B------:R-:W-:-:S03]  /*02b0*/  IMAD.WIDE.U32 R14, P0, R19, -0x33333334, R12 ;  /* 0xcccccccc130e7825 */ /* 0x000fc6000780000c */
[----:B------:R-:W-:Y:S01]  /*02c0*/  UIADD3 UR4, UPT, UPT, UR7, UR4, URZ ;  /* 0x0000000407047290 */ /* 0x000fe2000fffe0ff */
[----:B------:R-:W-:-:S04]  /*02d0*/  IMAD.WIDE.U32 R12, R19, -0x33333333, RZ ;  /* 0xcccccccd130c7825 */ /* 0x000fc800078e00ff */
[----:B------:R-:W-:Y:S01]  /*02e0*/  IMAD.X R17, RZ, RZ, RZ, P0 ;  /* 0x000000ffff117224 */ /* 0x000fe200000e06ff */
[----:B------:R-:W-:Y:S01]  /*02f0*/  ISETP.GT.U32.AND P0, PT, R19, 0x9, PT ;  /* 0x000000091300780c */ /* 0x000fe20003f04070 */
[----:B------:R-:W-:Y:S01]  /*0300*/  IMAD.MOV.U32 R16, RZ, RZ, R15 ;  /* 0x000000ffff107224 */ /* 0x000fe200078e000f */
[----:B------:R-:W-:Y:S02]  /*0310*/  IADD3 RZ, P5, PT, R13, R14, RZ ;  /* 0x0000000e0dff7210 */ /* 0x000fe40007fbe0ff */
[----:B------:R-:W-:-:S03]  /*0320*/  ISETP.GT.U32.AND.EX P0, PT, R21, RZ, PT, P0 ;  /* 0x000000ff1500720c */ /* 0x000fc60003f04100 */
[----:B------:R-:W-:-:S05]  /*0330*/  IMAD.WIDE.U32.X R12, R21, -0x33333334, R16, P5 ;  /* 0xcccccccc150c7825 */ /* 0x000fca00028e0410 */
[--C-:B------:R-:W-:Y:S02]  /*0340*/  SHF.R.U64 R12, R12, 0x3, R13.reuse ;  /* 0x000000030c0c7819 */ /* 0x100fe4000000120d */
[----:B------:R-:W-:-:S03]  /*0350*/  SHF.R.U32.HI R13, RZ, 0x3, R13 ;  /* 0x00000003ff0d7819 */ /* 0x000fc6000001160d */
[----:B------:R-:W-:Y:S02]  /*0360*/  IMAD.MOV.U32 R19, RZ, RZ, R12 ;  /* 0x000000ffff137224 */ /* 0x000fe400078e000c */
[----:B------:R-:W-:Y:S01]  /*0370*/  IMAD.MOV.U32 R21, RZ, RZ, R13 ;  /* 0x000000ffff157224 */ /* 0x000fe200078e000d */
[----:B------:R-:W-:Y:S06]  /*0380*/  @P0 BRA `(.L_x_2) ;  /* 0xfffffffc00bc0947 */ /* 0x000fec000383ffff */
.L_x_1:
[----:B------:R-:W-:Y:S01]  /*0390*/  VIADD R9, R9, 0x1 ;  /* 0x0000000109097836 */ /* 0x000fe20000000000 */
[----:B------:R-:W-:Y:S01]  /*03a0*/  @P3 SEL R8, R10, RZ, !P1 ;  /* 0x000000ff0a083207 */ /* 0x000fe20004800000 */
[C---:B------:R-:W-:Y:S02]  /*03b0*/  IMAD R14, R2.reuse, UR4, RZ ;  /* 0x00000004020e7c24 */ /* 0x040fe4000f8e02ff */
[----:B------:R-:W-:Y:S01]  /*03c0*/  IMAD.WIDE.U32 R12, R2, UR6, R6 ;  /* 0x00000006020c7c25 */ /* 0x000fe2000f8e0006 */
[----:B------:R-:W-:-:S03]  /*03d0*/  ISETP.NE.AND P0, PT, R9, UR5, PT ;  /* 0x0000000509007c0c */ /* 0x000fc6000bf05270 */
[-C--:B------:R-:W-:Y:S01]  /*03e0*/  IMAD R15, R6, R3.reuse, R18 ;  /* 0x00000003060f7224 */ /* 0x080fe200078e0212 */
[----:B------:R-:W-:Y:S01]  /*03f0*/  IADD3.X R6, PT, PT, R7, R3, RZ, P4, !PT ;  /* 0x0000000307067210 */ /* 0x000fe200027fe4ff */
[----:B------:R-:W-:Y:S01]  /*0400*/  IMAD R7, R3, UR6, R14 ;  /* 0x0000000603077c24 */ /* 0x000fe2000f8e020e */
[----:B------:R-:W-:Y:S01]  /*0410*/  SEL R3, R12, RZ, !P2 ;  /* 0x000000ff0c037207 */ /* 0x000fe20005000000 */
[----:B------:R-:W-:Y:S02]  /*0420*/  IMAD.IADD R10, R11, 0x1, R15 ;  /* 0x000000010b0a7824 */ /* 0x000fe400078e020f */
[----:B------:R-:W-:Y:S01]  /*0430*/  IMAD.IADD R12, R13, 0x1, R7 ;  /* 0x000000010d0c7824 */ /* 0x000fe200078e0207 */
[----:B------:R-:W-:Y:S02]  /*0440*/  IADD3 R2, P4, PT, R8, R3, RZ ;  /* 0x0000000308027210 */ /* 0x000fe40007f9e0ff */
[----:B------:R-:W-:Y:S02]  /*0450*/  @P3 SEL R6, R10, RZ, !P1 ;  /* 0x000000ff0a063207 */ /* 0x000fe40004800000 */
[----:B------:R-:W-:-:S04]  /*0460*/  SEL R3, R12, RZ, !P2 ;  /* 0x000000ff0c037207 */ /* 0x000fc80005000000 */
[----:B------:R-:W-:Y:S01]  /*0470*/  IADD3.X R3, PT, PT, R6, R3, RZ, P4, !PT ;  /* 0x0000000306037210 */ /* 0x000fe200027fe4ff */
[----:B------:R-:W-:Y:S06]  /*0480*/  @P0 BRA `(.L_x_3) ;  /* 0xfffffffc002c0947 */ /* 0x000fec000383ffff */
.L_x_0:
[----:B------:R-:W2:Y:S02]  /*0490*/  LDG.E.64 R6, desc[UR8][R4.64] ;  /* 0x0000000804067981 */ /* 0x000ea4000c1e1b00 */
[----:B--2--5:R-:W-:-:S04]  /*04a0*/  ISETP.NE.U32.AND P0, PT, R6, R2, PT ;  /* 0x000000020600720c */ /* 0x024fc80003f05070 */
[----:B------:R-:W-:-:S13]  /*04b0*/  ISETP.NE.AND.EX P0, PT, R7, R3, PT, P0 ;  /* 0x000000030700720c */ /* 0x000fda0003f05300 */
[----:B------:R-:W-:Y:S05]  /*04c0*/  @P0 EXIT ;  /* 0x000000000000094d */ /* 0x000fea0003800000 */
[----:B------:R-:W-:Y:S01]  /*04d0*/  CS2R R10, SRZ ;  /* 0x00000000000a7805 */ /* 0x000fe2000001ff00 */
[----:B------:R-:W-:Y:S02]  /*04e0*/  IMAD.MOV.U32 R8, RZ, RZ, R2 ;  /* 0x000000ffff087224 */ /* 0x000fe400078e0002 */
[----:B------:R-:W-:-:S05]  /*04f0*/  IMAD.MOV.U32 R9, RZ, RZ, R3 ;  /* 0x000000ffff097224 */ /* 0x000fca00078e0003 */
[----:B------:R-:W2:Y:S02]  /*0500*/  ATOMG.E.CAS.64.STRONG.GPU PT, R4, [R4], R8, R10 ;  /* 0x00000008040473a9 */ /* 0x000ea400001ee50a */
[----:B--2---:R-:W-:-:S04]  /*0510*/  ISETP.NE.U32.AND P0, PT, R4, R2, PT ;  /* 0x000000020400720c */ /* 0x004fc80003f05070 */
[----:B------:R-:W-:-:S13]  /*0520*/  ISETP.NE.AND.EX P0, PT, R5, R3, PT, P0 ;  /* 0x000000030500720c */ /* 0x000fda0003f05300 */
[----:B------:R-:W-:Y:S05]  /*0530*/  @P0 EXIT ;  /* 0x000000000000094d */ /* 0x000fea0003800000 */
[----:B------:R-:W0:Y:S02]  /*0540*/  LDC.64 R2, c[0x0][0x398] ;  /* 0x0000e600ff027b82 */ /* 0x000e240000000a00 */
[----:B0-----:R-:W-:Y:S01]  /*0550*/  REDG.E.ADD.64.STRONG.GPU desc[UR8][R2.64], R8 ;  /* 0x000000080200798e */ /* 0x001fe2000c12e508 */
[----:B------:R-:W-:Y:S05]  /*0560*/  EXIT ;  /* 0x000000000000794d */ /* 0x000fea0003800000 */
.L_x_4:
[----:B------:R-:W-:-:S00]  /*0570*/  BRA `(.L_x_4) ;  /* 0xfffffffc00fc7947 */ /* 0x000fc0000383ffff */
[----:B------:R-:W-:-:S00]  /*0580*/  NOP ;  /* 0x0000000000007918 */ /* 0x000fc00000000000 */
[----:B------:R-:W-:-:S00]  /*0590*/  NOP ;  /* 0x0000000000007918 */ /* 0x000fc00000000000 */
[----:B------:R-:W-:-:S00]  /*05a0*/  NOP ;  /* 0x0000000000007918 */ /* 0x000fc00000000000 */
[----:B------:R-:W-:-:S00]  /*05b0*/  NOP ;  /* 0x0000000000007918 */ /* 0x000fc00000000000 */
[----:B------:R-:W-:-:S00]  /*05c0*/  NOP ;  /* 0x0000000000007918 */ /* 0x000fc00000000000 */
[----:B------:R-:W-:-:S00]  /*05d0*/  NOP ;  /* 0x0000000000007918 */ /* 0x000fc00000000000 */
[----:B------:R-:W-:-:S00]  /*05e0*/  NOP ;  /* 0x0000000000007918 */ /* 0x000fc00000000000 */
[----:B------:R-:W-:-:S00]  /*05f0*/  NOP ;  /* 0x0000000000007918 */ /* 0x000fc00000000000 */
.L_x_11:


//--------------------- .text._Z18solve_calibration1PyiiiS_ --------------------------
	.section	.text._Z18solve_calibration1PyiiiS_,"ax",@progbits
	.align	128
        .global         _Z18solve_calibration1PyiiiS_
        .type           _Z18solve_calibration1PyiiiS_,@function
        .size           _Z18solve_calibration1PyiiiS_,(.L_x_12 - _Z18solve_calibration1PyiiiS_)
        .other          _Z18solve_calibration1PyiiiS_,@"STO_CUDA_ENTRY STV_DEFAULT"
_Z18solve_calibration1PyiiiS_:
.text._Z18solve_calibration1PyiiiS_:
        /* <DEDUP_REMOVED lines=19> */
[C---:B------:R-:W-:Y:S02]  /*0130*/  IADD3 R3, PT, PT, R2.reuse, -0x3, RZ ;  /* 0xfffffffd02037810 */ /* 0x040fe40007ffe0ff */
[----:B------:R-:W-:Y:S02]  /*0140*/  IADD3 R5, PT, PT, R2, -0x2, RZ ;  /* 0xfffffffe02057810 */ /* 0x000fe40007ffe0ff */
[----:B------:R-:W-:Y:S01]  /*0150*/  ISETP.GE.U32.AND P0, PT, R3, 0x7, PT ;  /* 0x000000070300780c */ /* 0x000fe20003f06070 */
[----:B------:R-:W-:Y:S01]  /*0160*/  IMAD.MOV.U32 R3, RZ, RZ, 0x2 ;  /* 0x00000002ff037424 */ /* 0x000fe200078e00ff */
[----:B------:R-:W-:-:S11]  /*0170*/  LOP3.LUT R6, R5, 0x7, RZ, 0xc0, !PT ;  /* 0x0000000705067812 */ /* 0x000fd600078ec0ff */
[----:B------:R-:W-:Y:S05]  /*0180*/  @!P0 BRA `(.L_x_6) ;  /* 0x0000000800408947 */ /* 0x000fea0003800000 */
[----:B------:R-:W-:Y:S01]  /*0190*/  LOP3.LUT R4, R5, 0xfffffff8, RZ, 0xc0, !PT ;  /* 0xfffffff805047812 */ /* 0x000fe200078ec0ff */
[----:B------:R-:W-:-:S03]  /*01a0*/  HFMA2 R3, -RZ, RZ, 0, 1.78813934326171875e-07 ;  /* 0x00000003ff037431 */ /* 0x000fc600000001ff */
[----:B------:R-:W-:-:S07]  /*01b0*/  IADD3 R4, PT, PT, -R4, RZ, RZ ;  /* 0x000000ff04047210 */ /* 0x000fce0007ffe1ff */
.L_x_7:
[----:B------:R-:W-:-:S04]  /*01c0*/  VIADD R27, R3, 0xffffffff ;  /* 0xffffffff031b7836 */ /* 0x000fc80000000000 */
[----:B------:R-:W-:-:S05]  /*01d0*/  IMAD.WIDE R22, R27, 0x8, R8 ;  /* 0x000000081b167825 */ /* 0x000fca00078e0208 */
[----:B------:R-:W2:Y:S04]  /*01e0*/  LDG.E.64 R20, desc[UR4][R22.64] ;  /* 0x0000000416147981 */ /* 0x000ea8000c1e1b00 */
[----:B------:R-:W3:Y:S04]  /*01f0*/  LDG.E.64 R10, desc[UR4][R22.64+0x8] ;  /* 0x00000804160a7981 */ /* 0x000ee8000c1e1b00 */
[----:B------:R-:W4:Y:S01]  /*0200*/  LDG.E.64 R18, desc[UR4][R22.64+0x10] ;  /* 0x0000100416127981 */ /* 0x000f22000c1e1b00 */
[----:B------:R-:W-:-:S03]  /*0210*/  IADD3 R7, PT, PT, R3, -0x3, RZ ;  /* 0xfffffffd03077810 */ /* 0x000fc60007ffe0ff */
[----:B------:R-:W4:Y:S01]  /*0220*/  LDG.E.64 R16, desc[UR4][R22.64+0x18] ;  /* 0x0000180416107981 */ /* 0x000f22000c1e1b00 */
[----:B------:R-:W-:-:S04]  /*0230*/  SHF.R.U32.HI R7, RZ, R7, R0 ;  /* 0x00000007ff077219 */ /* 0x000fc80000011600 */
[----:B------:R-:W-:-:S05]  /*0240*/  LOP3.LUT R7, R7, 0x1, RZ, 0xc0, !PT ;  /* 0x0000000107077812 */ /* 0x000fca00078ec0ff */
[-C--:B-----5:R-:W-:Y:S02]  /*0250*/  IMAD R25, R15, R7.reuse, RZ ;  /* 0x000000070f197224 */ /* 0x0a0fe400078e02ff */
[----:B------:R-:W-:-:S05]  /*0260*/  IMAD.WIDE.U32 R12, R14, R7, RZ ;  /* 0x000000070e0c7225 */ /* 0x000fca00078e00ff */
[----:B------:R-:W-:Y:S02]  /*0270*/  IADD3 R13, PT, PT, R13, R25, RZ ;  /* 0x000000190d0d7210 */ /* 0x000fe40007ffe0ff */
[----:B------:R-:W-:Y:S02]  /*0280*/  LOP3.LUT R7, R7, 0x1, RZ, 0x3c, !PT ;  /* 0x0000000107077812 */ /* 0x000fe400078e3cff */
[----:B------:R-:W-:-:S04]  /*0290*/  SHF.R.U32.HI R27, RZ, R27, R0 ;  /* 0x0000001bff1b7219 */ /* 0x000fc80000011600 */
[----:B------:R-:W-:Y:S01]  /*02a0*/  LOP3.LUT R27, R27, 0x1, RZ, 0xc0, !PT ;  /* 0x000000011b1b7812 */ /* 0x000fe200078ec0ff */
[----:B--2---:R-:W-:Y:S01]  /*02b0*/  IMAD R13, R13, R20, RZ ;  /* 0x000000140d0d7224 */ /* 0x004fe200078e02ff */
[----:B------:R-:W-:-:S03]  /*02c0*/  IADD3 R24, P0, PT, R20, R14, RZ ;  /* 0x0000000e14187210 */ /* 0x000fc60007f1e0ff */
[----:B------:R-:W-:Y:S02]  /*02d0*/  IMAD R25, R21, R12, R13 ;  /* 0x0000000c15197224 */ /* 0x000fe400078e020d */
[----:B------:R-:W-:-:S04]  /*02e0*/  IMAD.WIDE.U32 R12, R12, R20, RZ ;  /* 0x000000140c0c7225 */ /* 0x000fc800078e00ff */
[----:B------:R-:W-:Y:S01]  /*02f0*/  IMAD.X R20, R21, 0x1, R15, P0 ;  /* 0x0000000115147824 */ /* 0x000fe200000e060f */
[----:B------:R-:W-:Y:S01]  /*0300*/  IADD3 R13, PT, PT, R13, R25, RZ ;  /* 0x000000190d0d7210 */ /* 0x000fe20007ffe0ff */
[----:B------:R-:W2:Y:S01]  /*0310*/  LDG.E.64 R14, desc[UR4][R22.64+0x20] ;  /* 0x00002004160e7981 */ /* 0x000ea2000c1e1b00 */
[----:B------:R-:W-:Y:S01]  /*0320*/  IADD3 R21, PT, PT, R3, -0x2, RZ ;  /* 0xfffffffe03157810 */ /* 0x000fe20007ffe0ff */
[----:B------:R-:W-:-:S04]  /*0330*/  IMAD.WIDE.U32 R24, R7, R24, R12 ;  /* 0x0000001807187225 */ /* 0x000fc800078e000c */
[----:B------:R-:W-:Y:S01]  /*0340*/  IMAD R13, R20, R7, RZ ;  /* 0x00000007140d7224 */ /* 0x000fe200078e02ff */
[----:B------:R-:W-:Y:S02]  /*0350*/  SHF.R.U32.HI R7, RZ, R21, R0 ;  /* 0x00000015ff077219 */ /* 0x000fe40000011600 */
[----:B---3--:R-:W-:Y:S01]  /*0360*/  IADD3 R29, P0, PT, R10, R24, RZ ;  /* 0x000000180a1d7210 */ /* 0x008fe20007f1e0ff */
[----:B------:R-:W-:Y:S01]  /*0370*/  IMAD.IADD R26, R25, 0x1, R13 ;  /* 0x00000001191a7824 */ /* 0x000fe200078e020d */
[----:B------:R-:W-:-:S05]  /*0380*/  LOP3.LUT R7, R7, 0x1, RZ, 0xc0, !PT ;  /* 0x0000000107077812 */ /* 0x000fca00078ec0ff */
[-C--:B------:R-:W-:Y:S01]  /*0390*/  IMAD R13, R26, R7.reuse, RZ ;  /* 0x000000071a0d7224 */ /* 0x080fe200078e02ff */
[----:B------:R-:W-:Y:S01]  /*03a0*/  IADD3.X R26, PT, PT, R11, R26, RZ, P0, !PT ;  /* 0x0000001a0b1a7210 */ /* 0x000fe200007fe4ff */
[----:B------:R-:W-:Y:S02]  /*03b0*/  IMAD.WIDE.U32 R20, R24, R7, RZ ;  /* 0x0000000718147225 */ /* 0x000fe400078e00ff */
[----:B------:R-:W3:Y:S03]  /*03c0*/  LDG.E.64 R24, desc[UR4][R22.64+0x38] ;  /* 0x0000380416187981 */ /* 0x000ee6000c1e1b00 */
[----:B------:R-:W-:-:S05]  /*03d0*/  IADD3 R13, PT, PT, R21, R13, RZ ;  /* 0x0000000d150d7210 */ /* 0x000fca0007ffe0ff */
[----:B------:R-:W-:-:S04]  /*03e0*/  IMAD R13, R13, R10, RZ ;  /* 0x0000000a0d0d7224 */ /* 0x000fc800078e02ff */
[----:B------:R-:W-:Y:S02]  /*03f0*/  IMAD R11, R11, R20, R13 ;  /* 0x000000140b0b7224 */ /* 0x000fe400078e020d */
[----:B------:R-:W3:Y:S01]  /*0400*/  LDG.E.64 R12, desc[UR4][R22.64+0x28] ;  /* 0x00002804160c7981 */ /* 0x000ee2000c1e1b00 */
[----:B------:R-:W-:-:S04]  /*0410*/  IMAD.WIDE.U32 R20, R20, R10, RZ ;  /* 0x0000000a14147225 */ /* 0x000fc800078e00ff */
[----:B------:R-:W-:Y:S02]  /*0420*/  IMAD.IADD R21, R21, 0x1, R11 ;  /* 0x0000000115157824 */ /* 0x000fe400078e020b */
[----:B------:R0:W3:Y:S01]  /*0430*/  LDG.E.64 R10, desc[UR4][R22.64+0x30] ;  /* 0x00003004160a7981 */ /* 0x0000e2000c1e1b00 */
[----:B------:R-:W-:-:S05]  /*0440*/  LOP3.LUT R7, R7, 0x1, RZ, 0x3c, !PT ;  /* 0x0000000107077812 */ /* 0x000fca00078e3cff */
[----:B------:R-:W-:-:S04]  /*0450*/  IMAD.WIDE.U32 R20, R7, R29, R20 ;  /* 0x0000001d07147225 */ /* 0x000fc800078e0014 */
[----:B------:R-:W-:-:S05]  /*0460*/  IMAD R7, R26, R7, RZ ;  /* 0x000000071a077224 */ /* 0x000fca00078e02ff */
[----:B------:R-:W-:Y:S02]  /*0470*/  IADD3 R26, PT, PT, R21, R7, RZ ;  /* 0x00000007151a7210 */ /* 0x000fe40007ffe0ff */
[----:B----4-:R-:W-:Y:S01]  /*0480*/  IADD3 R7, P0, PT, R18, R20, RZ ;  /* 0x0000001412077210 */ /* 0x010fe20007f1e0ff */
[----:B------:R-:W-:-:S04]  /*0490*/  IMAD.WIDE.U32 R20, R20, R27, RZ ;  /* 0x0000001b14147225 */ /* 0x000fc800078e00ff */
[----:B------:R-:W-:-:S05]  /*04a0*/  IMAD R29, R26, R27, RZ ;  /* 0x0000001b1a1d7224 */ /* 0x000fca00078e02ff */
[----:B------:R-:W-:-:S05]  /*04b0*/  IADD3 R21, PT, PT, R21, R29, RZ ;  /* 0x0000001d15157210 */ /* 0x000fca0007ffe0ff */
[----:B------:R-:W-:-:S04]  /*04c0*/  IMAD R21, R21, R18, RZ ;  /* 0x0000001215157224 */ /* 0x000fc800078e02ff */
[----:B0-----:R-:W-:Y:S02]  /*04d0*/  IMAD R23, R19, R20, R21 ;  /* 0x0000001413177224 */ /* 0x001fe400078e0215 */
[----:B------:R-:W-:Y:S01]  /*04e0*/  IMAD.WIDE.U32 R20, R20, R18, RZ ;  /* 0x0000001214147225 */ /* 0x000fe200078e00ff */
[----:B------:R-:W-:-:S03]  /*04f0*/  LOP3.LUT R27, R27, 0x1, RZ, 0x3c, !PT ;  /* 0x000000011b1b7812 */ /* 0x000fc600078e3cff */
[----:B------:R-:W-:Y:S01]  /*0500*/  IMAD.X R18, R19, 0x1, R26, P0 ;  /* 0x0000000113127824 */ /* 0x000fe200000e061a */
[----:B------:R-:W-:-:S03]  /*0510*/  IADD3 R21, PT, PT, R21, R23, RZ ;  /* 0x0000001715157210 */ /* 0x000fc60007ffe0ff */
[----:B------:R-:W-:Y:S02]  /*0520*/  IMAD R19, R18, R27, RZ ;  /* 0x0000001b12137224 */ /* 0x000fe400078e02ff */
[----:B------:R-:W-:Y:S01]  /*0530*/  IMAD.WIDE.U32 R20, R27, R7, R20 ;  /* 0x000000071b147225 */ /* 0x000fe200078e0014 */
[----:B------:R-:W-:-:S04]  /*0540*/  SHF.R.U32.HI R7, RZ, R3, R0 ;  /* 0x00000003ff077219 */ /* 0x000fc80000011600 */
[----:B------:R-:W-:Y:S02]  /*0550*/  LOP3.LUT R7, R7, 0x1, RZ, 0xc0, !PT ;  /* 0x0000000107077812 */ /* 0x000fe400078ec0ff */
[----:B------:R-:W-:-:S03]  /*0560*/  IADD3 R22, PT, PT, R21, R19, RZ ;  /* 0x0000001315167210 */ /* 0x000fc60007ffe0ff */
[----:B------:R-:W-:-:S04]  /*0570*/  IMAD.WIDE.U32 R18, R20, R7, RZ ;  /* 0x0000000714127225 */ /* 0x000fc800078e00ff */
[----:B------:R-:W-:-:S04]  /*0580*/  IMAD R21, R22, R7, RZ ;  /* 0x0000000716157224 */ /* 0x000fc800078e02ff */
[----:B------:R-:W-:-:S04]  /*0590*/  IMAD.IADD R19, R19, 0x1, R21 ;  /* 0x0000000113137824 */ /* 0x000fc800078e0215 */
[----:B------:R-:W-:Y:S01]  /*05a0*/  IMAD R19, R19, R16, RZ ;  /* 0x0000001013137224 */ /* 0x000fe200078e02ff */
[----:B------:R-:W-:-:S03]  /*05b0*/  IADD3 R21, P0, PT, R16, R20, RZ ;  /* 0x0000001410157210 */ /* 0x000fc60007f1e0ff */
[C---:B------:R-:W-:Y:S02]  /*05c0*/  IMAD R23, R17.reuse, R18, R19 ;  /* 0x0000001211177224 */ /* 0x040fe400078e0213 */
[----:B------:R-:W-:Y:S01]  /*05d0*/  IMAD.WIDE.U32 R18, R18, R16, RZ ;  /* 0x0000001012127225 */ /* 0x000fe200078e00ff */
[----:B------:R-:W-:Y:S02]  /*05e0*/  IADD3.X R17, PT, PT, R17, R22, RZ, P0, !PT ;  /* 0x0000001611117210 */ /* 0x000fe400007fe4ff */
[----:B------:R-:W-:Y:S01]  /*05f0*/  LOP3.LUT R16, R7, 0x1, RZ, 0x3c, !PT ;  /* 0x0000000107107812 */ /* 0x000fe200078e3cff */
[----:B------:R-:W-:Y:S01]  /*0600*/  VIADD R7, R3, 0x1 ;  /* 0x0000000103077836 */ /* 0x000fe20000000000 */
[----:B------:R-:W-:-:S03]  /*0610*/  IADD3 R19, PT, PT, R19, R23, RZ ;  /* 0x0000001713137210 */ /* 0x000fc60007ffe0ff */
[----:B------:R-:W-:Y:S01]  /*0620*/  IMAD R17, R17, R16, RZ ;  /* 0x0000001011117224 */ /* 0x000fe200078e02ff */
[----:B------:R-:W-:Y:S01]  /*0630*/  SHF.R.U32.HI R7, RZ, R7, R0 ;  /* 0x00000007ff077219 */ /* 0x000fe20000011600 */
[----:B------:R-:W-:-:S03]  /*0640*/  IMAD.WIDE.U32 R18, R16, R21, R18 ;  /* 0x0000001510127225 */ /* 0x000fc600078e0012 */
[----:B------:R-:W-:Y:S02]  /*0650*/  LOP3.LUT R7, R7, 0x1, RZ, 0xc0, !PT ;  /* 0x0000000107077812 */ /* 0x000fe400078ec0ff */
[----:B------:R-:W-:-:S03]  /*0660*/  IADD3 R20, PT, PT, R19, R17, RZ ;  /* 0x0000001113147210 */ /* 0x000fc60007ffe0ff */
[----:B------:R-:W-:-:S04]  /*0670*/  IMAD.WIDE.U32 R16, R18, R7, RZ ;  /* 0x0000000712107225 */ /* 0x000fc800078e00ff */
[----:B------:R-:W-:-:S05]  /*0680*/  IMAD R19, R20, R7, RZ ;  /* 0x0000000714137224 */ /* 0x000fca00078e02ff */
[----:B------:R-:W-:Y:S02]  /*0690*/  IADD3 R17, PT, PT, R17, R19, RZ ;  /* 0x0000001311117210 */ /* 0x000fe40007ffe0ff */
[----:B------:R-:W-:-:S03]  /*06a0*/  IADD3 R4, PT, PT, R4, 0x8, RZ ;  /* 0x0000000804047810 */ /* 0x000fc60007ffe0ff */
[----:B--2---:R-:W-:Y:S01]  /*06b0*/  IMAD R17, R17, R14, RZ ;  /* 0x0000000e11117224 */ /* 0x004fe200078e02ff */
[----:B------:R-:W-:-:S03]  /*06c0*/  IADD3 R19, P0, PT, R14, R18, RZ ;  /* 0x000000120e137210 */ /* 0x000fc60007f1e0ff */
[----:B------:R-:W-:Y:S02]  /*06d0*/  IMAD R21, R15, R16, R17 ;  /* 0x000000100f157224 */ /* 0x000fe400078e0211 */
[----:B------:R-:W-:Y:S01]  /*06e0*/  IMAD.WIDE.U32 R16, R16, R14, RZ ;  /* 0x0000000e10107225 */ /* 0x000fe200078e00ff */
[----:B------:R-:W-:Y:S02]  /*06f0*/  LOP3.LUT R14, R7, 0x1, RZ, 0x3c, !PT ;  /* 0x00000001070e7812 */ /* 0x000fe400078e3cff */
[----:B------:R-:W-:Y:S01]  /*0700*/  IADD3 R7, PT, PT, R3, 0x2, RZ ;  /* 0x0000000203077810 */ /* 0x000fe20007ffe0ff */
[----:B------:R-:W-:Y:S01]  /*0710*/  IMAD.X R15, R15, 0x1, R20, P0 ;  /* 0x000000010f0f7824 */ /* 0x000fe200000e0614 */
[----:B------:R-:W-:Y:S02]  /*0720*/  IADD3 R17, PT, PT, R17, R21, RZ ;  /* 0x0000001511117210 */ /* 0x000fe40007ffe0ff */
[----:B------:R-:W-:Y:S01]  /*0730*/  SHF.R.U32.HI R7, RZ, R7, R0 ;  /* 0x00000007ff077219 */ /* 0x000fe20000011600 */
[----:B------:R-:W-:-:S02]  /*0740*/  IMAD R15, R15, R14, RZ ;  /* 0x0000000e0f0f7224 */ /* 0x000fc400078e02ff */
[----:B------:R-:W-:Y:S01]  /*0750*/  IMAD.WIDE.U32 R16, R14, R19, R16 ;  /* 0x000000130e107225 */ /* 0x000fe200078e0010 */
[----:B------:R-:W-:-:S03]  /*0760*/  LOP3.LUT R7, R7, 0x1, RZ, 0xc0, !PT ;  /* 0x0000000107077812 */ /* 0x000fc600078ec0ff */
[----:B------:R-:W-:Y:S02]  /*0770*/  IMAD.IADD R17, R17, 0x1, R15 ;  /* 0x0000000111117824 */ /* 0x000fe400078e020f */
[----:B------:R-:W-:-:S04]  /*0780*/  IMAD.WIDE.U32 R14, R16, R7, RZ ;  /* 0x00000007100e7225 */ /* 0x000fc800078e00ff */
[----:B------:R-:W-:-:S05]  /*0790*/  IMAD R19, R17, R7, RZ ;  /* 0x0000000711137224 */ /* 0x000fca00078e02ff */
[----:B------:R-:W-:-:S05]  /*07a0*/  IADD3 R15, PT, PT, R15, R19, RZ ;  /* 0x000000130f0f7210 */ /* 0x000fca0007ffe0ff */
[----:B---3--:R-:W-:Y:S01]  /*07b0*/  IMAD R15, R15, R12, RZ ;  /* 0x0000000c0f0f7224 */ /* 0x008fe200078e02ff */
[----:B------:R-:W-:-:S03]  /*07c0*/  IADD3 R16, P0, PT, R12, R16, RZ ;  /* 0x000000100c107210 */ /* 0x000fc60007f1e0ff */
[C---:B------:R-:W-:Y:S02]  /*07d0*/  IMAD R19, R13.reuse, R14, R15 ;  /* 0x0000000e0d137224 */ /* 0x040fe400078e020f */
[----:B------:R-:W-:Y:S01]  /*07e0*/  IMAD.WIDE.U32 R14, R14, R12, RZ ;  /* 0x0000000c0e0e7225 */ /* 0x000fe200078e00ff */
[----:B------:R-:W-:Y:S02]  /*07f0*/  IADD3.X R12, PT, PT, R13, R17, RZ, P0, !PT ;  /* 0x000000110d0c7210 */ /* 0x000fe400007fe4ff */
[----:B------:R-:W-:Y:S01]  /*0800*/  LOP3.LUT R13, R7, 0x1, RZ, 0x3c, !PT ;  /* 0x00000001070d7812 */ /* 0x000fe200078e3cff */
[----:B------:R-:W-:Y:S01]  /*0810*/  IMAD.IADD R15, R15, 0x1, R19 ;  /* 0x000000010f0f7824 */ /* 0x000fe200078e0213 */
[----:B------:R-:W-:-:S03]  /*0820*/  IADD3 R7, PT, PT, R3, 0x3, RZ ;  /* 0x0000000303077810 */ /* 0x000fc60007ffe0ff */
[----:B------:R-:W-:Y:S01]  /*0830*/  IMAD R17, R12, R13, RZ ;  /* 0x0000000d0c117224 */ /* 0x000fe200078e02ff */
[----:B------:R-:W-:Y:S01]  /*0840*/  SHF.R.U32.HI R7, RZ, R7, R0 ;  /* 0x00000007ff077219 */ /* 0x000fe20000011600 */
[----:B------:R-:W-:-:S03]  /*0850*/  IMAD.WIDE.U32 R12, R13, R16, R14 ;  /* 0x000000100d0c7225 */ /* 0x000fc600078e000e */
        /* <DEDUP_REMOVED lines=19> */
[----:B------:R-:W-:Y:S01]  /*0990*/  IMAD R11, R15, R7, RZ ;  /* 0x000000070f0b7224 */ /* 0x000fe200078e02ff */
[----:B------:R-:W-:-:S04]  /*09a0*/  IADD3 R14, P0, PT, R24, R10, RZ ;  /* 0x0000000a180e7210 */ /* 0x000fc80007f1e0ff */
[----:B------:R-:W-:-:S05]  /*09b0*/  IADD3 R11, PT, PT, R13, R11, RZ ;  /* 0x0000000b0d0b7210 */ /* 0x000fca0007ffe0ff */
[-C--:B------:R-:W-:Y:S02]  /*09c0*/  IMAD R13, R11, R24.reuse, RZ ;  /* 0x000000180b0d7224 */ /* 0x080fe400078e02ff */
[----:B------:R-:W-:-:S04]  /*09d0*/  IMAD.WIDE.U32 R10, R12, R24, RZ ;  /* 0x000000180c0a7225 */ /* 0x000fc800078e00ff */
[C---:B------:R-:W-:Y:S01]  /*09e0*/  IMAD.X R24, R25.reuse, 0x1, R15, P0 ;  /* 0x0000000119187824 */ /* 0x040fe200000e060f */
[----:B------:R-:W-:Y:S01]  /*09f0*/  ISETP.NE.AND P0, PT, R4, RZ, PT ;  /* 0x000000ff0400720c */ /* 0x000fe20003f05270 */
[----:B------:R-:W-:Y:S01]  /*0a00*/  IMAD R13, R25, R12, R13 ;  /* 0x0000000c190d7224 */ /* 0x000fe200078e020d */
[----:B------:R-:W-:-:S04]  /*0a10*/  LOP3.LUT R7, R7, 0x1, RZ, 0x3c, !PT ;  /* 0x0000000107077812 */ /* 0x000fc800078e3cff */
[----:B------:R-:W-:Y:S01]  /*0a20*/  IADD3 R11, PT, PT, R11, R13, RZ ;  /* 0x0000000d0b0b7210 */ /* 0x000fe20007ffe0ff */
[----:B------:R-:W-:Y:S02]  /*0a30*/  IMAD R13, R24, R7, RZ ;  /* 0x00000007180d7224 */ /* 0x000fe400078e02ff */
[----:B------:R-:W-:Y:S01]  /*0a40*/  IMAD.WIDE.U32 R14, R7, R14, R10 ;  /* 0x0000000e070e7225 */ /* 0x000fe200078e000a */
[----:B------:R-:W-:-:S03]  /*0a50*/  IADD3 R3, PT, PT, R3, 0x8, RZ ;  /* 0x0000000803037810 */ /* 0x000fc60007ffe0ff */
[----:B------:R-:W-:Y:S01]  /*0a60*/  IMAD.IADD R15, R15, 0x1, R13 ;  /* 0x000000010f0f7824 */ /* 0x000fe200078e020d */
[----:B------:R-:W-:Y:S06]  /*0a70*/  @P0 BRA `(.L_x_7) ;  /* 0xfffffff400d00947 */ /* 0x000fec000383ffff */
[----:B------:R-:W-:-:S07]  /*0a80*/  IADD3 R3, PT, PT, R3, -0x1, RZ ;  /* 0xffffffff03037810 */ /* 0x000fce0007ffe0ff */
.L_x_6:
[----:B------:R-:W-:-:S13]  /*0a90*/  ISETP.NE.AND P0, PT, R6, RZ, PT ;  /* 0x000000ff0600720c */ /* 0x000fda0003f05270 */
[----:B------:R-:W-:Y:S05]  /*0aa0*/  @!P0 BRA `(.L_x_5) ;  /* 0x0000000800148947 */ /* 0x000fea0003800000 */
[----:B------:R-:W-:Y:S02]  /*0ab0*/  ISETP.GE.U32.AND P1, PT, R6, 0x4, PT ;  /* 0x000000040600780c */ /* 0x000fe40003f26070 */
[----:B------:R-:W-:-:S04]  /*0ac0*/  LOP3.LUT R12, R5, 0x3, RZ, 0xc0, !PT ;  /* 0x00000003050c7812 */ /* 0x000fc800078ec0ff */
[----:B------:R-:W-:-:S07]  /*0ad0*/  ISETP.NE.AND P0, PT, R12, RZ, PT ;  /* 0x000000ff0c00720c */ /* 0x000fce0003f05270 */
[----:B------:R-:W-:Y:S06]  /*0ae0*/  @!P1 BRA `(.L_x_8) ;  /* 0x0000000400149947 */ /* 0x000fec0003800000 */
[----:B------:R-:W-:-:S05]  /*0af0*/  IMAD.WIDE R20, R3, 0x8, R8 ;  /* 0x0000000803147825 */ /* 0x000fca00078e0208 */
[----:B------:R-:W2:Y:S04]  /*0b00*/  LDG.E.64 R16, desc[UR4][R20.64] ;  /* 0x0000000414107981 */ /* 0x000ea8000c1e1b00 */
[----:B------:R-:W3:Y:S04]  /*0b10*/  LDG.E.64 R10, desc[UR4][R20.64+0x8] ;  /* 0x00000804140a7981 */ /* 0x000ee8000c1e1b00 */
[----:B------:R-:W4:Y:S04]  /*0b20*/  LDG.E.64 R4, desc[UR4][R20.64+0x10] ;  /* 0x0000100414047981 */ /* 0x000f28000c1e1b00 */
[----:B------:R0:W4:Y:S01]  /*0b30*/  LDG.E.64 R6, desc[UR4][R20.64+0x18] ;  /* 0x0000180414067981 */ /* 0x000122000c1e1b00 */
[----:B------:R-:W-:-:S05]  /*0b40*/  VIADD R13, R3, 0xfffffffe ;  /* 0xfffffffe030d7836 */ /* 0x000fca0000000000 */
[----:B------:R-:W-:-:S04]  /*0b50*/  SHF.R.U32.HI R13, RZ, R13, R0 ;  /* 0x0000000dff0d7219 */ /* 0x000fc80000011600 */
[----:B------:R-:W-:-:S05]  /*0b60*/  LOP3.LUT R13, R13, 0x1, RZ, 0xc0, !PT ;  /* 0x000000010d0d7812 */ /* 0x000fca00078ec0ff */
[-C--:B-----5:R-:W-:Y:S02]  /*0b70*/  IMAD R23, R15, R13.reuse, RZ ;  /* 0x0000000d0f177224 */ /* 0x0a0fe400078e02ff */
[----:B------:R-:W-:Y:S01]  /*0b80*/  IMAD.WIDE.U32 R18, R14, R13, RZ ;  /* 0x0000000d0e127225 */ /* 0x000fe200078e00ff */
[----:B------:R-:W-:-:S04]  /*0b90*/  LOP3.LUT R13, R13, 0x1, RZ, 0x3c, !PT ;  /* 0x000000010d0d7812 */ /* 0x000fc800078e3cff */
[----:B------:R-:W-:-:S05]  /*0ba0*/  IADD3 R19, PT, PT, R19, R23, RZ ;  /* 0x0000001713137210 */ /* 0x000fca0007ffe0ff */
[----:B--2---:R-:W-:Y:S01]  /*0bb0*/  IMAD R19, R19, R16, RZ ;  /* 0x0000001013137224 */ /* 0x004fe200078e02ff */
[----:B------:R-:W-:-:S03]  /*0bc0*/  IADD3 R14, P1, PT, R16, R14, RZ ;  /* 0x0000000e100e7210 */ /* 0x000fc60007f3e0ff */
[C---:B------:R-:W-:Y:S02]  /*0bd0*/  IMAD R23, R17.reuse, R18, R19 ;  /* 0x0000001211177224 */ /* 0x040fe400078e0213 */
[----:B------:R-:W-:Y:S01]  /*0be0*/  IMAD.WIDE.U32 R18, R18, R16, RZ ;  /* 0x0000001012127225 */ /* 0x000fe200078e00ff */
[----:B------:R-:W-:Y:S02]  /*0bf0*/  IADD3.X R16, PT, PT, R17, R15, RZ, P1, !PT ;  /* 0x0000000f11107210 */ /* 0x000fe40000ffe4ff */
[----:B------:R-:W-:Y:S01]  /*0c00*/  IADD3 R17, PT, PT, R3, -0x1, RZ ;  /* 0xffffffff03117810 */ /* 0x000fe20007ffe0ff */
[----:B------:R-:W-:Y:S02]  /*0c10*/  IMAD.IADD R19, R19, 0x1, R23 ;  /* 0x0000000113137824 */ /* 0x000fe400078e0217 */
[----:B0-----:R-:W-:Y:S01]  /*0c20*/  IMAD R21, R16, R13, RZ ;  /* 0x0000000d10157224 */ /* 0x001fe200078e02ff */
[----:B------:R-:W-:Y:S01]  /*0c30*/  SHF.R.U32.HI R17, RZ, R17, R0 ;  /* 0x00000011ff117219 */ /* 0x000fe20000011600 */
[----:B------:R-:W-:-:S03]  /*0c40*/  IMAD.WIDE.U32 R14, R13, R14, R18 ;  /* 0x0000000e0d0e7225 */ /* 0x000fc600078e0012 */
[----:B------:R-:W-:Y:S02]  /*0c50*/  LOP3.LUT R13, R17, 0x1, RZ, 0xc0, !PT ;  /* 0x00000001110d7812 */ /* 0x000fe400078ec0ff */
[----:B------:R-:W-:-:S03]  /*0c60*/  IADD3 R18, PT, PT, R15, R21, RZ ;  /* 0x000000150f127210 */ /* 0x000fc60007ffe0ff */
[----:B------:R-:W-:Y:S01]  /*0c70*/  IMAD.WIDE.U32 R16, R14, R13, RZ ;  /* 0x0000000d0e107225 */ /* 0x000fe200078e00ff */
[----:B---3--:R-:W-:-:S03]  /*0c80*/  IADD3 R14, P1, PT, R10, R14, RZ ;  /* 0x0000000e0a0e7210 */ /* 0x008fc60007f3e0ff */
[----:B------:R-:W-:-:S04]  /*0c90*/  IMAD R15, R18, R13, RZ ;  /* 0x0000000d120f7224 */ /* 0x000fc800078e02ff */
[----:B------:R-:W-:-:S04]  /*0ca0*/  IMAD.IADD R15, R17, 0x1, R15 ;  /* 0x00000001110f7824 */ /* 0x000fc800078e020f */
[----:B------:R-:W-:-:S04]  /*0cb0*/  IMAD R15, R15, R10, RZ ;  /* 0x0000000a0f0f7224 */ /* 0x000fc800078e02ff */
[C---:B------:R-:W-:Y:S02]  /*0cc0*/  IMAD R15, R11.reuse, R16, R15 ;  /* 0x000000100b0f7224 */ /* 0x040fe400078e020f */
[----:B------:R-:W-:Y:S01]  /*0cd0*/  IMAD.WIDE.U32 R16, R16, R10, RZ ;  /* 0x0000000a10107225 */ /* 0x000fe200078e00ff */
[----:B------:R-:W-:Y:S02]  /*0ce0*/  IADD3.X R10, PT, PT, R11, R18, RZ, P1, !PT ;  /* 0x000000120b0a7210 */ /* 0x000fe40000ffe4ff */
[----:B------:R-:W-:Y:S02]  /*0cf0*/  LOP3.LUT R11, R13, 0x1, RZ, 0x3c, !PT ;  /* 0x000000010d0b7812 */ /* 0x000fe400078e3cff */
[----:B------:R-:W-:Y:S02]  /*0d00*/  IADD3 R17, PT, PT, R17, R15, RZ ;  /* 0x0000000f11117210 */ /* 0x000fe40007ffe0ff */
[----:B------:R-:W-:Y:S01]  /*0d10*/  SHF.R.U32.HI R13, RZ, R3, R0 ;  /* 0x00000003ff0d7219 */ /* 0x000fe20000011600 */
[----:B------:R-:W-:-:S02]  /*0d20*/  IMAD R15, R10, R11, RZ ;  /* 0x0000000b0a0f7224 */ /* 0x000fc400078e02ff */
[----:B------:R-:W-:Y:S01]  /*0d30*/  IMAD.WIDE.U32 R10, R11, R14, R16 ;  /* 0x0000000e0b0a7225 */ /* 0x000fe200078e0010 */
[----:B------:R-:W-:-:S03]  /*0d40*/  LOP3.LUT R13, R13, 0x1, RZ, 0xc0, !PT ;  /* 0x000000010d0d7812 */ /* 0x000fc600078ec0ff */
[----:B------:R-:W-:Y:S02]  /*0d50*/  IMAD.IADD R16, R11, 0x1, R15 ;  /* 0x000000010b107824 */ /* 0x000fe400078e020f */
[----:B------:R-:W-:Y:S01]  /*0d60*/  IMAD.WIDE.U32 R14, R10, R13, RZ ;  /* 0x0000000d0a0e7225 */ /* 0x000fe200078e00ff */
[----:B----4-:R-:W-:-:S03]  /*0d70*/  IADD3 R10, P1, PT, R4, R10, RZ ;  /* 0x0000000a040a7210 */ /* 0x010fc60007f3e0ff */
[----:B------:R-:W-:-:S05]  /*0d80*/  IMAD R11, R16, R13, RZ ;  /* 0x0000000d100b7224 */ /* 0x000fca00078e02ff */
[----:B------:R-:W-:-:S05]  /*0d90*/  IADD3 R11, PT, PT, R15, R11, RZ ;  /* 0x0000000b0f0b7210 */ /* 0x000fca0007ffe0ff */
[----:B------:R-:W-:-:S04]  /*0da0*/  IMAD R11, R11, R4, RZ ;  /* 0x000000040b0b7224 */ /* 0x000fc800078e02ff */
[C---:B------:R-:W-:Y:S02]  /*0db0*/  IMAD R11, R5.reuse, R14, R11 ;  /* 0x0000000e050b7224 */ /* 0x040fe400078e020b */
[----:B------:R-:W-:Y:S01]  /*0dc0*/  IMAD.WIDE.U32 R14, R14, R4, RZ ;  /* 0x000000040e0e7225 */ /* 0x000fe200078e00ff */
[----:B------:R-:W-:Y:S02]  /*0dd0*/  IADD3.X R4, PT, PT, R5, R16, RZ, P1, !PT ;  /* 0x0000001005047210 */ /* 0x000fe40000ffe4ff */
[----:B------:R-:W-:Y:S01]  /*0de0*/  LOP3.LUT R5, R13, 0x1, RZ, 0x3c, !PT ;  /* 0x000000010d057812 */ /* 0x000fe200078e3cff */
[----:B------:R-:W-:Y:S01]  /*0df0*/  IMAD.IADD R15, R15, 0x1, R11 ;  /* 0x000000010f0f7824 */ /* 0x000fe200078e020b */
[C---:B------:R-:W-:Y:S01]  /*0e00*/  IADD3 R11, PT, PT, R3.reuse, 0x1, RZ ;  /* 0x00000001030b7810 */ /* 0x040fe20007ffe0ff */
[----:B------:R-:W-:Y:S02]  /*0e10*/  VIADD R3, R3, 0x4 ;  /* 0x0000000403037836 */ /* 0x000fe40000000000 */
[----:B------:R-:W-:Y:S01]  /*0e20*/  IMAD R17, R4, R5, RZ ;  /* 0x0000000504117224 */ /* 0x000fe200078e02ff */
[----:B------:R-:W-:Y:S01]  /*0e30*/  SHF.R.U32.HI R11, RZ, R11, R0 ;  /* 0x0000000bff0b7219 */ /* 0x000fe20000011600 */
[----:B------:R-:W-:-:S03]  /*0e40*/  IMAD.WIDE.U32 R4, R5, R10, R14 ;  /* 0x0000000a05047225 */ /* 0x000fc600078e000e */
[----:B------:R-:W-:Y:S02]  /*0e50*/  LOP3.LUT R13, R11, 0x1, RZ, 0xc0, !PT ;  /* 0x000000010b0d7812 */ /* 0x000fe400078ec0ff */
[----:B------:R-:W-:Y:S02]  /*0e60*/  IADD3 R15, PT, PT, R5, R17, RZ ;  /* 0x00000011050f7210 */ /* 0x000fe40007ffe0ff */
[----:B------:R-:W-:Y:S01]  /*0e70*/  IADD3 R14, P1, PT, R6, R4, RZ ;  /* 0x00000004060e7210 */ /* 0x000fe20007f3e0ff */
[----:B------:R-:W-:-:S04]  /*0e80*/  IMAD.WIDE.U32 R10, R4, R13, RZ ;  /* 0x0000000d040a7225 */ /* 0x000fc800078e00ff */
[----:B------:R-:W-:Y:S01]  /*0e90*/  IMAD R5, R15, R13, RZ ;  /* 0x0000000d0f057224 */ /* 0x000fe200078e02ff */
[----:B------:R-:W-:-:S03]  /*0ea0*/  LOP3.LUT R13, R13, 0x1, RZ, 0x3c, !PT ;  /* 0x000000010d0d7812 */ /* 0x000fc600078e3cff */
[----:B------:R-:W-:-:S04]  /*0eb0*/  IMAD.IADD R5, R11, 0x1, R5 ;  /* 0x000000010b057824 */ /* 0x000fc800078e0205 */
[-C--:B------:R-:W-:Y:S02]  /*0ec0*/  IMAD R11, R5, R6.reuse, RZ ;  /* 0x00000006050b7224 */ /* 0x080fe400078e02ff */
[----:B------:R-:W-:Y:S01]  /*0ed0*/  IMAD.WIDE.U32 R4, R10, R6, RZ ;  /* 0x000000060a047225 */ /* 0x000fe200078e00ff */
[----:B------:R-:W-:-:S03]  /*0ee0*/  IADD3.X R6, PT, PT, R7, R15, RZ, P1, !PT ;  /* 0x0000000f07067210 */ /* 0x000fc60000ffe4ff */
[----:B------:R-:W-:Y:S02]  /*0ef0*/  IMAD R11, R7, R10, R11 ;  /* 0x0000000a070b7224 */ /* 0x000fe400078e020b */
[----:B------:R-:W-:-:S03]  /*0f00*/  IMAD R7, R6, R13, RZ ;  /* 0x0000000d06077224 */ /* 0x000fc600078e02ff */
[----:B------:R-:W-:-:S03]  /*0f10*/  IADD3 R5, PT, PT, R5, R11, RZ ;  /* 0x0000000b05057210 */ /* 0x000fc60007ffe0ff */
[----:B------:R-:W-:-:S05]  /*0f20*/  IMAD.WIDE.U32 R14, R13, R14, R4 ;  /* 0x0000000e0d0e7225 */ /* 0x000fca00078e0004 */
[----:B------:R-:W-:-:S07]  /*0f30*/  IADD3 R15, PT, PT, R15, R7, RZ ;  /* 0x000000070f0f7210 */ /* 0x000fce0007ffe0ff */
.L_x_8:
[----:B------:R-:W-:Y:S05]  /*0f40*/  @!P0 BRA `(.L_x_5) ;  /* 0x0000000000ec8947 */ /* 0x000fea0003800000 */
[----:B------:R-:W-:Y:S02]  /*0f50*/  ISETP.NE.AND P1, PT, R12, 0x1, PT ;  /* 0x000000010c00780c */ /* 0x000fe40003f25270 */
[----:B------:R-:W-:-:S04]  /*0f60*/  LOP3.LUT R2, R2, 0x1, RZ, 0xc0, !PT ;  /* 0x0000000102027812 */ /* 0x000fc800078ec0ff */
[----:B------:R-:W-:-:S07]  /*0f70*/  ISETP.NE.U32.AND P0, PT, R2, 0x1, PT ;  /* 0x000000010200780c */ /* 0x000fce0003f05070 */
[----:B------:R-:W-:Y:S06]  /*0f80*/  @!P1 BRA `(.L_x_9) ;  /* 0x0000000000909947 */ /* 0x000fec0003800000 */
[----:B------:R-:W-:-:S05]  /*0f90*/  IMAD.WIDE R10, R3, 0x8, R8 ;  /* 0x00000008030a7825 */ /* 0x000fca00078e0208 */
[----:B------:R-:W2:Y:S04]  /*0fa0*/  LDG.E.64 R6, desc[UR4][R10.64] ;  /* 0x000000040a067981 */ /* 0x000ea8000c1e1b00 */
[----:B------:R0:W3:Y:S01]  /*0fb0*/  LDG.E.64 R4, desc[UR4][R10.64+0x8] ;  /* 0x000008040a047981 */ /* 0x0000e2000c1e1b00 */
[----:B------:R-:W-:-:S04]  /*0fc0*/  IADD3 R13, PT, PT, R3, -0x2, RZ ;  /* 0xfffffffe030d7810 */ /* 0x000fc80007ffe0ff */
[----:B------:R-:W-:-:S04]  /*0fd0*/  SHF.R.U32.HI R13, RZ, R13, R0 ;  /* 0x0000000dff0d7219 */ /* 0x000fc80000011600 */
[----:B------:R-:W-:-:S05]  /*0fe0*/  LOP3.LUT R2, R13, 0x1, RZ, 0xc0, !PT ;  /* 0x000000010d027812 */ /* 0x000fca00078ec0ff */
[-C--:B-----5:R-:W-:Y:S02]  /*0ff0*/  IMAD R17, R15, R2.reuse, RZ ;  /* 0x000000020f117224 */ /* 0x0a0fe400078e02ff */
[----:B------:R-:W-:-:S05]  /*1000*/  IMAD.WIDE.U32 R12, R14, R2, RZ ;  /* 0x000000020e0c7225 */ /* 0x000fca00078e00ff */
[----:B------:R-:W-:-:S05]  /*1010*/  IADD3 R17, PT, PT, R13, R17, RZ ;  /* 0x000000110d117210 */ /* 0x000fca0007ffe0ff */
[----:B--2---:R-:W-:Y:S01]  /*1020*/  IMAD R13, R17, R6, RZ ;  /* 0x00000006110d7224 */ /* 0x004fe200078e02ff */
[----:B------:R-:W-:-:S03]  /*1030*/  IADD3 R17, P1, PT, R6, R14, RZ ;  /* 0x0000000e06117210 */ /* 0x000fc60007f3e0ff */
[----:B------:R-:W-:Y:S02]  /*1040*/  IMAD R19, R7, R12, R13 ;  /* 0x0000000c07137224 */ /* 0x000fe400078e020d */
[----:B------:R-:W-:-:S04]  /*1050*/  IMAD.WIDE.U32 R12, R12, R6, RZ ;  /* 0x000000060c0c7225 */ /* 0x000fc800078e00ff */
[----:B------:R-:W-:Y:S01]  /*1060*/  IMAD.X R6, R7, 0x1, R15, P1 ;  /* 0x0000000107067824 */ /* 0x000fe200008e060f */
[----:B------:R-:W-:Y:S02]  /*1070*/  IADD3 R13, PT, PT, R13, R19, RZ ;  /* 0x000000130d0d7210 */ /* 0x000fe40007ffe0ff */
[----:B------:R-:W-:Y:S02]  /*1080*/  LOP3.LUT R7, R2, 0x1, RZ, 0x3c, !PT ;  /* 0x0000000102077812 */ /* 0x000fe400078e3cff */
[C---:B------:R-:W-:Y:S02]  /*1090*/  IADD3 R15, PT, PT, R3.reuse, -0x1, RZ ;  /* 0xffffffff030f7810 */ /* 0x040fe40007ffe0ff */
[----:B------:R-:W-:Y:S01]  /*10a0*/  IADD3 R3, PT, PT, R3, 0x2, RZ ;  /* 0x0000000203037810 */ /* 0x000fe20007ffe0ff */
[----:B0-----:R-:W-:Y:S01]  /*10b0*/  IMAD R11, R6, R7, RZ ;  /* 0x00000007060b7224 */ /* 0x001fe200078e02ff */
[----:B------:R-:W-:Y:S01]  /*10c0*/  SHF.R.U32.HI R15, RZ, R15, R0 ;  /* 0x0000000fff0f7219 */ /* 0x000fe20000011600 */
[----:B------:R-:W-:-:S03]  /*10d0*/  IMAD.WIDE.U32 R12, R7, R17, R12 ;  /* 0x00000011070c7225 */ /* 0x000fc600078e000c */
[----:B------:R-:W-:Y:S02]  /*10e0*/  LOP3.LUT R15, R15, 0x1, RZ, 0xc0, !PT ;  /* 0x000000010f0f7812 */ /* 0x000fe400078ec0ff */
[----:B------:R-:W-:-:S03]  /*10f0*/  IADD3 R13, PT, PT, R13, R11, RZ ;  /* 0x0000000b0d0d7210 */ /* 0x000fc60007ffe0ff */
[----:B------:R-:W-:-:S04]  /*1100*/  IMAD.WIDE.U32 R6, R12, R15, RZ ;  /* 0x0000000f0c067225 */ /* 0x000fc800078e00ff */
[----:B------:R-:W-:Y:S01]  /*1110*/  IMAD R11, R13, R15, RZ ;  /* 0x0000000f0d0b7224 */ /* 0x000fe200078e02ff */
[----:B------:R-:W-:-:S03]  /*1120*/  LOP3.LUT R15, R15, 0x1, RZ, 0x3c, !PT ;  /* 0x000000010f0f7812 */ /* 0x000fc600078e3cff */
[----:B------:R-:W-:Y:S01]  /*1130*/  IMAD.IADD R11, R7, 0x1, R11 ;  /* 0x00000001070b7824 */ /* 0x000fe200078e020b */
[----:B---3--:R-:W-:-:S03]  /*1140*/  IADD3 R7, P1, PT, R4, R12, RZ ;  /* 0x0000000c04077210 */ /* 0x008fc60007f3e0ff */
[-C--:B------:R-:W-:Y:S02]  /*1150*/  IMAD R17, R11, R4.reuse, RZ ;  /* 0x000000040b117224 */ /* 0x080fe400078e02ff */
[----:B------:R-:W-:Y:S01]  /*1160*/  IMAD.WIDE.U32 R10, R6, R4, RZ ;  /* 0x00000004060a7225 */ /* 0x000fe200078e00ff */
[----:B------:R-:W-:-:S03]  /*1170*/  IADD3.X R4, PT, PT, R5, R13, RZ, P1, !PT ;  /* 0x0000000d05047210 */ /* 0x000fc60000ffe4ff */
[----:B------:R-:W-:Y:S02]  /*1180*/  IMAD R17, R5, R6, R17 ;  /* 0x0000000605117224 */ /* 0x000fe400078e0211 */
[----:B------:R-:W-:-:S03]  /*1190*/  IMAD R5, R4, R15, RZ ;  /* 0x0000000f04057224 */ /* 0x000fc600078e02ff */
[----:B------:R-:W-:-:S03]  /*11a0*/  IADD3 R11, PT, PT, R11, R17, RZ ;  /* 0x000000110b0b7210 */ /* 0x000fc60007ffe0ff */
[----:B------:R-:W-:-:S04]  /*11b0*/  IMAD.WIDE.U32 R14, R15, R7, R10 ;  /* 0x000000070f0e7225 */ /* 0x000fc800078e000a */
[----:B------:R-:W-:-:S07]  /*11c0*/  IMAD.IADD R15, R15, 0x1, R5 ;  /* 0x000000010f0f7824 */ /* 0x000fce00078e0205 */
.L_x_9:
[----:B------:R-:W-:Y:S05]  /*11d0*/  @P0 BRA `(.L_x_5) ;  /* 0x0000000000480947 */ /* 0x000fea0003800000 */
[----:B------:R-:W-:-:S06]  /*11e0*/  IMAD.WIDE R4, R3, 0x8, R8 ;  /* 0x0000000803047825 */ /* 0x000fcc00078e0208 */
[----:B------:R-:W2:Y:S01]  /*11f0*/  LDG.E.64 R4, desc[UR4][R4.64] ;  /* 0x0000000404047981 */ /* 0x000ea2000c1e1b00 */
[----:B------:R-:W-:-:S04]  /*1200*/  IADD3 R3, PT, PT, R3, -0x2, RZ ;  /* 0xfffffffe03037810 */ /* 0x000fc80007ffe0ff */
[----:B------:R-:W-:-:S04]  /*1210*/  SHF.R.U32.HI R3, RZ, R3, R0 ;  /* 0x00000003ff037219 */ /* 0x000fc80000011600 */
[----:B------:R-:W-:-:S05]  /*1220*/  LOP3.LUT R0, R3, 0x1, RZ, 0xc0, !PT ;  /* 0x0000000103007812 */ /* 0x000fca00078ec0ff */
[-C--:B-----5:R-:W-:Y:S02]  /*1230*/  IMAD R7, R15, R0.reuse, RZ ;  /* 0x000000000f077224 */ /* 0x0a0fe400078e02ff */
[----:B------:R-:W-:-:S05]  /*1240*/  IMAD.WIDE.U32 R2, R14, R0, RZ ;  /* 0x000000000e027225 */ /* 0x000fca00078e00ff */
[----:B------:R-:W-:-:S05]  /*1250*/  IADD3 R3, PT, PT, R3, R7, RZ ;  /* 0x0000000703037210 */ /* 0x000fca0007ffe0ff */
[----:B--2---:R-:W-:Y:S01]  /*1260*/  IMAD R3, R3, R4, RZ ;  /* 0x0000000403037224 */ /* 0x004fe200078e02ff */
[----:B------:R-:W-:Y:S01]  /*1270*/  IADD3 R14, P0, PT, R4, R14, RZ ;  /* 0x0000000e040e7210 */ /* 0x000fe20007f1e0ff */
[----:B------:R-:W-:-:S03]  /*1280*/  IMAD.WIDE.U32 R6, R2, R4, RZ ;  /* 0x0000000402067225 */ /* 0x000fc600078e00ff */
[C---:B------:R-:W-:Y:S01]  /*1290*/  IADD3.X R4, PT, PT, R5.reuse, R15, RZ, P0, !PT ;  /* 0x0000000f05047210 */ /* 0x040fe200007fe4ff */
[----:B------:R-:W-:Y:S01]  /*12a0*/  IMAD R3, R5, R2, R3 ;  /* 0x0000000205037224 */ /* 0x000fe200078e0203 */
[----:B------:R-:W-:-:S03]  /*12b0*/  LOP3.LUT R15, R0, 0x1, RZ, 0x3c, !PT ;  /* 0x00000001000f7812 */ /* 0x000fc600078e3cff */
[----:B------:R-:W-:Y:S02]  /*12c0*/  IMAD.IADD R7, R7, 0x1, R3 ;  /* 0x0000000107077824 */ /* 0x000fe400078e0203 */
[----:B------:R-:W-:Y:S02]  /*12d0*/  IMAD R3, R4, R15, RZ ;  /* 0x0000000f04037224 */ /* 0x000fe400078e02ff */
[----:B------:R-:W-:-:S05]  /*12e0*/  IMAD.WIDE.U32 R14, R15, R14, R6 ;  /* 0x0000000e0f0e7225 */ /* 0x000fca00078e0006 */
[----:B------:R-:W-:-:S07]  /*12f0*/  IADD3 R15, PT, PT, R15, R3, RZ ;  /* 0x000000030f0f7210 */ /* 0x000fce0007ffe0ff */
.L_x_5:
[----:B------:R-:W2:Y:S02]  /*1300*/  LDG.E.64 R2, desc[UR4][R8.64] ;  /* 0x0000000408027981 */ /* 0x000ea4000c1e1b00 */
[----:B--2--5:R-:W-:-:S04]  /*1310*/  ISETP.NE.U32.AND P0, PT, R2, R14, PT ;  /* 0x0000000e0200720c */ /* 0x024fc80003f05070 */
[----:B------:R-:W-:-:S13]  /*1320*/  ISETP.NE.AND.EX P0, PT, R3, R15, PT, P0 ;  /* 0x0000000f0300720c */ /* 0x000fda0003f05300 */
[----:B------:R-:W-:Y:S05]  /*1330*/  @P0 EXIT ;  /* 0x000000000000094d */ /* 0x000fea0003800000 */
[----:B------:R-:W-:Y:S02]  /*1340*/  CS2R R6, SRZ ;  /* 0x0000000000067805 */ /* 0x000fe4000001ff00 */
[----:B------:R-:W-:Y:S02]  /*1350*/  MOV R4, R14 ;  /* 0x0000000e00047202 */ /* 0x000fe40000000f00 */
[----:B------:R-:W-:-:S05]  /*1360*/  MOV R5, R15 ;  /* 0x0000000f00057202 */ /* 0x000fca0000000f00 */
[----:B------:R-:W2:Y:S02]  /*1370*/  ATOMG.E.CAS.64.STRONG.GPU PT, R8, [R8], R4, R6 ;  /* 0x00000004080873a9 */ /* 0x000ea400001ee506 */
[----:B--2---:R-:W-:-:S04]  /*1380*/  ISETP.NE.U32.AND P0, PT, R8, R14, PT ;  /* 0x0000000e0800720c */ /* 0x004fc80003f05070 */
[----:B------:R-:W-:-:S13]  /*1390*/  ISETP.NE.AND.EX P0, PT, R9, R15, PT, P0 ;  /* 0x0000000f0900720c */ /* 0x000fda0003f05300 */
[----:B------:R-:W-:Y:S05]  /*13a0*/  @P0 EXIT ;  /* 0x000000000000094d */ /* 0x000fea0003800000 */
[----:B------:R-:W0:Y:S02]  /*13b0*/  LDC.64 R2, c[0x0][0x398] ;  /* 0x0000e600ff027b82 */ /* 0x000e240000000a00 */
[----:B0-----:R-:W-:Y:S01]  /*13c0*/  REDG.E.ADD.64.STRONG.GPU desc[UR4][R2.64], R4 ;  /* 0x000000040200798e */ /* 0x001fe2000c12e504 */
[----:B------:R-:W-:Y:S05]  /*13d0*/  EXIT ;  /* 0x000000000000794d */ /* 0x000fea0003800000 */
.L_x_10:
        /* <DEDUP_REMOVED lines=10> */
.L_x_12:


//--------------------- .nv.shared.reserved.0     --------------------------
	.section	.nv.shared.reserved.0,"aw",@nobits
	.weak		__nv_reservedSMEM_offset_0_alias
	.size		__nv_reservedSMEM_offset_0_alias, 0, 64
	.other		__nv_reservedSMEM_offset_0_alias,@"STO_CUDA_RESERVED_SHARED STV_DEFAULT"
__nv_reservedSMEM_offset_0_alias:
	.zero		0
	.zero		64


//--------------------- .nv.constant0._Z18solve_calibration2PyiiiS_ --------------------------
	.section	.nv.constant0._Z18solve_calibration2PyiiiS_,"a",@progbits
	.sectionflags	@""
	.align	4
.nv.constant0._Z18solve_calibration2PyiiiS_:
	.zero		928


//--------------------- .nv.constant0._Z18solve_calibration1PyiiiS_ --------------------------
	.section	.nv.constant0._Z18solve_calibration1PyiiiS_,"a",@progbits
	.sectionflags	@""
	.align	4
.nv.constant0._Z18solve_calibration1PyiiiS_:
	.zero		928


//--------------------- SYMBOLS --------------------------

	.type		.nv.reservedSmem.offset0,@object
	.size		.nv.reservedSmem.offset0,0x4
